//
// Generated by NVIDIA NVVM Compiler
//
// Compiler Build ID: CL-36424714
// Cuda compilation tools, release 13.0, V13.0.88
// Based on NVVM 20.0.0
//

.version 9.0
.target sm_100
.address_size 64

	// .globl	_Z8rand_devPfS_S_iii
.extern .func  (.param .b32 func_retval0) vprintf
(
	.param .b64 vprintf_param_0,
	.param .b64 vprintf_param_1
)
;
.global .align 1 .b8 $str[87] = {76, 101, 97, 114, 110, 105, 110, 103, 32, 114, 97, 116, 101, 115, 58, 32, 37, 46, 55, 102, 32, 97, 110, 100, 32, 37, 46, 51, 102, 45, 45, 45, 87, 101, 105, 103, 104, 116, 115, 32, 111, 102, 32, 98, 97, 116, 99, 104, 32, 37, 100, 32, 97, 114, 101, 58, 32, 37, 46, 51, 102, 32, 38, 32, 37, 46, 51, 102, 45, 45, 45, 101, 114, 114, 111, 114, 32, 105, 115, 58, 32, 37, 46, 51, 102, 10};

.visible .entry _Z8rand_devPfS_S_iii(
	.param .u64 .ptr .align 1 _Z8rand_devPfS_S_iii_param_0,
	.param .u64 .ptr .align 1 _Z8rand_devPfS_S_iii_param_1,
	.param .u64 .ptr .align 1 _Z8rand_devPfS_S_iii_param_2,
	.param .u32 _Z8rand_devPfS_S_iii_param_3,
	.param .u32 _Z8rand_devPfS_S_iii_param_4,
	.param .u32 _Z8rand_devPfS_S_iii_param_5
)
{
	.local .align 16 .b8 	__local_depot0[48];
	.reg .b64 	%SP;
	.reg .b64 	%SPL;
	.reg .pred 	%p<39>;
	.reg .b32 	%r<68>;
	.reg .b32 	%f<290>;
	.reg .b64 	%rd<55>;
	.reg .b64 	%fd<52>;

	mov.u64 	%SPL, __local_depot0;
	cvta.local.u64 	%SP, %SPL;
	ld.param.u64 	%rd22, [_Z8rand_devPfS_S_iii_param_0];
	ld.param.u64 	%rd23, [_Z8rand_devPfS_S_iii_param_1];
	ld.param.u64 	%rd24, [_Z8rand_devPfS_S_iii_param_2];
	ld.param.u32 	%r37, [_Z8rand_devPfS_S_iii_param_4];
	ld.param.u32 	%r36, [_Z8rand_devPfS_S_iii_param_5];
	cvta.to.global.u64 	%rd1, %rd23;
	cvta.to.global.u64 	%rd2, %rd22;
	cvta.to.global.u64 	%rd25, %rd24;
	mov.u32 	%r1, %tid.x;
	mov.u32 	%r38, %ctaid.x;
	add.s32 	%r39, %r38, 1;
	cvt.rn.f64.u32 	%fd7, %r39;
	mul.f64 	%fd1, %fd7, 0d3E7AD7F29ABCAF48;
	mul.f64 	%fd2, %fd7, 0d3F847AE147AE147B;
	setp.lt.s32 	%p1, %r36, 1;
	mul.lo.s32 	%r40, %r37, %r1;
	mul.wide.s32 	%rd26, %r40, 4;
	add.s64 	%rd3, %rd25, %rd26;
	@%p1 bra 	$L__BB0_23;
	ld.param.u32 	%r56, [_Z8rand_devPfS_S_iii_param_3];
	div.s32 	%r43, %r36, %r56;
	mul.lo.s32 	%r2, %r43, %r1;
	add.s32 	%r3, %r2, %r43;
	and.b32  	%r4, %r36, 3;
	ld.global.f32 	%f280, [%rd3];
	ld.global.f32 	%f279, [%rd3+4];
	mov.b32 	%r58, 0;
$L__BB0_2:
	setp.lt.u32 	%p3, %r36, 4;
	mov.f32 	%f260, 0f00000000;
	mov.b32 	%r60, 0;
	mov.f32 	%f259, %f260;
	@%p3 bra 	$L__BB0_13;
	add.s64 	%rd50, %rd1, 8;
	add.s64 	%rd49, %rd2, 8;
	mov.f32 	%f260, 0f00000000;
	mov.b32 	%r59, 0;
$L__BB0_4:
	setp.ge.s32 	%p4, %r59, %r2;
	setp.lt.s32 	%p5, %r59, %r3;
	and.pred  	%p6, %p4, %p5;
	@%p6 bra 	$L__BB0_6;
	ld.global.f32 	%f79, [%rd49+-8];
	fma.rn.f32 	%f80, %f280, %f79, %f279;
	ld.global.f32 	%f81, [%rd50+-8];
	sub.f32 	%f82, %f80, %f81;
	fma.rn.f32 	%f260, %f82, %f79, %f260;
	add.f32 	%f259, %f259, %f82;
$L__BB0_6:
	add.s32 	%r7, %r59, 1;
	setp.ge.s32 	%p7, %r7, %r2;
	setp.lt.s32 	%p8, %r7, %r3;
	and.pred  	%p9, %p7, %p8;
	@%p9 bra 	$L__BB0_8;
	ld.global.f32 	%f83, [%rd49+-4];
	fma.rn.f32 	%f84, %f280, %f83, %f279;
	ld.global.f32 	%f85, [%rd50+-4];
	sub.f32 	%f86, %f84, %f85;
	fma.rn.f32 	%f260, %f86, %f83, %f260;
	add.f32 	%f259, %f259, %f86;
$L__BB0_8:
	add.s32 	%r8, %r7, 1;
	setp.ge.s32 	%p10, %r8, %r2;
	setp.lt.s32 	%p11, %r8, %r3;
	and.pred  	%p12, %p10, %p11;
	@%p12 bra 	$L__BB0_10;
	ld.global.f32 	%f87, [%rd49];
	fma.rn.f32 	%f88, %f280, %f87, %f279;
	ld.global.f32 	%f89, [%rd50];
	sub.f32 	%f90, %f88, %f89;
	fma.rn.f32 	%f260, %f90, %f87, %f260;
	add.f32 	%f259, %f259, %f90;
$L__BB0_10:
	add.s32 	%r9, %r8, 1;
	setp.ge.s32 	%p13, %r9, %r2;
	setp.lt.s32 	%p14, %r9, %r3;
	and.pred  	%p15, %p13, %p14;
	@%p15 bra 	$L__BB0_12;
	ld.global.f32 	%f91, [%rd49+4];
	fma.rn.f32 	%f92, %f280, %f91, %f279;
	ld.global.f32 	%f93, [%rd50+4];
	sub.f32 	%f94, %f92, %f93;
	fma.rn.f32 	%f260, %f94, %f91, %f260;
	add.f32 	%f259, %f259, %f94;
$L__BB0_12:
	add.s64 	%rd50, %rd50, 16;
	add.s64 	%rd49, %rd49, 16;
	add.s32 	%r59, %r9, 1;
	and.b32  	%r60, %r36, 2147483644;
	setp.ne.s32 	%p16, %r59, %r60;
	@%p16 bra 	$L__BB0_4;
$L__BB0_13:
	setp.eq.s32 	%p17, %r4, 0;
	@%p17 bra 	$L__BB0_22;
	setp.ge.s32 	%p18, %r60, %r2;
	setp.lt.s32 	%p19, %r60, %r3;
	and.pred  	%p20, %p18, %p19;
	@%p20 bra 	$L__BB0_16;
	mul.wide.u32 	%rd27, %r60, 4;
	add.s64 	%rd28, %rd2, %rd27;
	ld.global.f32 	%f95, [%rd28];
	fma.rn.f32 	%f96, %f280, %f95, %f279;
	add.s64 	%rd29, %rd1, %rd27;
	ld.global.f32 	%f97, [%rd29];
	sub.f32 	%f98, %f96, %f97;
	fma.rn.f32 	%f260, %f98, %f95, %f260;
	add.f32 	%f259, %f259, %f98;
$L__BB0_16:
	setp.eq.s32 	%p21, %r4, 1;
	@%p21 bra 	$L__BB0_22;
	add.s32 	%r46, %r60, 1;
	setp.ge.s32 	%p22, %r46, %r2;
	setp.lt.s32 	%p23, %r46, %r3;
	and.pred  	%p24, %p22, %p23;
	@%p24 bra 	$L__BB0_19;
	mul.wide.u32 	%rd30, %r60, 4;
	add.s64 	%rd31, %rd2, %rd30;
	ld.global.f32 	%f99, [%rd31+4];
	fma.rn.f32 	%f100, %f280, %f99, %f279;
	add.s64 	%rd32, %rd1, %rd30;
	ld.global.f32 	%f101, [%rd32+4];
	sub.f32 	%f102, %f100, %f101;
	fma.rn.f32 	%f260, %f102, %f99, %f260;
	add.f32 	%f259, %f259, %f102;
$L__BB0_19:
	setp.eq.s32 	%p25, %r4, 2;
	@%p25 bra 	$L__BB0_22;
	add.s32 	%r47, %r60, 2;
	setp.ge.s32 	%p26, %r47, %r2;
	setp.lt.s32 	%p27, %r47, %r3;
	and.pred  	%p28, %p26, %p27;
	@%p28 bra 	$L__BB0_22;
	mul.wide.u32 	%rd33, %r60, 4;
	add.s64 	%rd34, %rd2, %rd33;
	ld.global.f32 	%f103, [%rd34+8];
	fma.rn.f32 	%f104, %f280, %f103, %f279;
	add.s64 	%rd35, %rd1, %rd33;
	ld.global.f32 	%f105, [%rd35+8];
	sub.f32 	%f106, %f104, %f105;
	fma.rn.f32 	%f260, %f106, %f103, %f260;
	add.f32 	%f259, %f259, %f106;
$L__BB0_22:
	div.rn.f32 	%f107, %f260, 0f44610000;
	cvt.f64.f32 	%fd40, %f107;
	mul.f64 	%fd41, %fd1, %fd40;
	cvt.f64.f32 	%fd42, %f280;
	sub.f64 	%fd43, %fd42, %fd41;
	cvt.rn.f32.f64 	%f280, %fd43;
	st.global.f32 	[%rd3], %f280;
	div.rn.f32 	%f108, %f259, 0f44610000;
	cvt.f64.f32 	%fd44, %f108;
	mul.f64 	%fd45, %fd2, %fd44;
	cvt.f64.f32 	%fd46, %f279;
	sub.f64 	%fd47, %fd46, %fd45;
	cvt.rn.f32.f64 	%f279, %fd47;
	st.global.f32 	[%rd3+4], %f279;
	add.s32 	%r58, %r58, 1;
	setp.eq.s32 	%p29, %r58, 5000;
	@%p29 bra 	$L__BB0_26;
	bra.uni 	$L__BB0_2;
$L__BB0_23:
	mul.f64 	%fd3, %fd1, 0d0000000000000000;
	ld.global.f32 	%f280, [%rd3];
	ld.global.f32 	%f279, [%rd3+4];
	mul.f64 	%fd4, %fd2, 0d0000000000000000;
	mov.b32 	%r61, 0;
$L__BB0_24:
	cvt.f64.f32 	%fd8, %f280;
	sub.f64 	%fd9, %fd8, %fd3;
	cvt.rn.f32.f64 	%f62, %fd9;
	cvt.f64.f32 	%fd10, %f279;
	sub.f64 	%fd11, %fd10, %fd4;
	cvt.rn.f32.f64 	%f63, %fd11;
	cvt.f64.f32 	%fd12, %f62;
	sub.f64 	%fd13, %fd12, %fd3;
	cvt.rn.f32.f64 	%f64, %fd13;
	cvt.f64.f32 	%fd14, %f63;
	sub.f64 	%fd15, %fd14, %fd4;
	cvt.rn.f32.f64 	%f65, %fd15;
	cvt.f64.f32 	%fd16, %f64;
	sub.f64 	%fd17, %fd16, %fd3;
	cvt.rn.f32.f64 	%f66, %fd17;
	cvt.f64.f32 	%fd18, %f65;
	sub.f64 	%fd19, %fd18, %fd4;
	cvt.rn.f32.f64 	%f67, %fd19;
	cvt.f64.f32 	%fd20, %f66;
	sub.f64 	%fd21, %fd20, %fd3;
	cvt.rn.f32.f64 	%f68, %fd21;
	cvt.f64.f32 	%fd22, %f67;
	sub.f64 	%fd23, %fd22, %fd4;
	cvt.rn.f32.f64 	%f69, %fd23;
	cvt.f64.f32 	%fd24, %f68;
	sub.f64 	%fd25, %fd24, %fd3;
	cvt.rn.f32.f64 	%f70, %fd25;
	cvt.f64.f32 	%fd26, %f69;
	sub.f64 	%fd27, %fd26, %fd4;
	cvt.rn.f32.f64 	%f71, %fd27;
	cvt.f64.f32 	%fd28, %f70;
	sub.f64 	%fd29, %fd28, %fd3;
	cvt.rn.f32.f64 	%f72, %fd29;
	cvt.f64.f32 	%fd30, %f71;
	sub.f64 	%fd31, %fd30, %fd4;
	cvt.rn.f32.f64 	%f73, %fd31;
	cvt.f64.f32 	%fd32, %f72;
	sub.f64 	%fd33, %fd32, %fd3;
	cvt.rn.f32.f64 	%f74, %fd33;
	cvt.f64.f32 	%fd34, %f73;
	sub.f64 	%fd35, %fd34, %fd4;
	cvt.rn.f32.f64 	%f75, %fd35;
	cvt.f64.f32 	%fd36, %f74;
	sub.f64 	%fd37, %fd36, %fd3;
	cvt.rn.f32.f64 	%f280, %fd37;
	cvt.f64.f32 	%fd38, %f75;
	sub.f64 	%fd39, %fd38, %fd4;
	cvt.rn.f32.f64 	%f279, %fd39;
	add.s32 	%r61, %r61, 8;
	setp.ne.s32 	%p2, %r61, 5000;
	@%p2 bra 	$L__BB0_24;
	st.global.f32 	[%rd3], %f280;
	st.global.f32 	[%rd3+4], %f279;
$L__BB0_26:
	ld.param.u32 	%r57, [_Z8rand_devPfS_S_iii_param_3];
	div.s32 	%r16, %r36, %r57;
	mul.lo.s32 	%r64, %r16, %r1;
	setp.lt.s32 	%p30, %r16, 1;
	mov.f64 	%fd51, 0d0000000000000000;
	@%p30 bra 	$L__BB0_40;
	add.s32 	%r48, %r64, 1;
	add.s32 	%r49, %r64, %r16;
	max.s32 	%r50, %r49, %r48;
	sub.s32 	%r18, %r50, %r64;
	and.b32  	%r19, %r18, 15;
	sub.s32 	%r51, %r64, %r50;
	setp.gt.u32 	%p31, %r51, -16;
	mov.f32 	%f289, 0f00000000;
	@%p31 bra 	$L__BB0_30;
	and.b32  	%r52, %r18, -16;
	neg.s32 	%r62, %r52;
	mul.wide.u32 	%rd36, %r64, 4;
	add.s64 	%rd37, %rd36, 32;
	add.s64 	%rd52, %rd1, %rd37;
	add.s64 	%rd51, %rd2, %rd37;
	mov.f32 	%f289, 0f00000000;
$L__BB0_29:
	.pragma "nounroll";
	ld.global.f32 	%f112, [%rd51+-32];
	fma.rn.f32 	%f113, %f280, %f112, %f279;
	ld.global.f32 	%f114, [%rd52+-32];
	sub.f32 	%f115, %f113, %f114;
	add.f32 	%f116, %f289, %f115;
	ld.global.f32 	%f117, [%rd51+-28];
	fma.rn.f32 	%f118, %f280, %f117, %f279;
	ld.global.f32 	%f119, [%rd52+-28];
	sub.f32 	%f120, %f118, %f119;
	add.f32 	%f121, %f116, %f120;
	ld.global.f32 	%f122, [%rd51+-24];
	fma.rn.f32 	%f123, %f280, %f122, %f279;
	ld.global.f32 	%f124, [%rd52+-24];
	sub.f32 	%f125, %f123, %f124;
	add.f32 	%f126, %f121, %f125;
	ld.global.f32 	%f127, [%rd51+-20];
	fma.rn.f32 	%f128, %f280, %f127, %f279;
	ld.global.f32 	%f129, [%rd52+-20];
	sub.f32 	%f130, %f128, %f129;
	add.f32 	%f131, %f126, %f130;
	ld.global.f32 	%f132, [%rd51+-16];
	fma.rn.f32 	%f133, %f280, %f132, %f279;
	ld.global.f32 	%f134, [%rd52+-16];
	sub.f32 	%f135, %f133, %f134;
	add.f32 	%f136, %f131, %f135;
	ld.global.f32 	%f137, [%rd51+-12];
	fma.rn.f32 	%f138, %f280, %f137, %f279;
	ld.global.f32 	%f139, [%rd52+-12];
	sub.f32 	%f140, %f138, %f139;
	add.f32 	%f141, %f136, %f140;
	ld.global.f32 	%f142, [%rd51+-8];
	fma.rn.f32 	%f143, %f280, %f142, %f279;
	ld.global.f32 	%f144, [%rd52+-8];
	sub.f32 	%f145, %f143, %f144;
	add.f32 	%f146, %f141, %f145;
	ld.global.f32 	%f147, [%rd51+-4];
	fma.rn.f32 	%f148, %f280, %f147, %f279;
	ld.global.f32 	%f149, [%rd52+-4];
	sub.f32 	%f150, %f148, %f149;
	add.f32 	%f151, %f146, %f150;
	ld.global.f32 	%f152, [%rd51];
	fma.rn.f32 	%f153, %f280, %f152, %f279;
	ld.global.f32 	%f154, [%rd52];
	sub.f32 	%f155, %f153, %f154;
	add.f32 	%f156, %f151, %f155;
	ld.global.f32 	%f157, [%rd51+4];
	fma.rn.f32 	%f158, %f280, %f157, %f279;
	ld.global.f32 	%f159, [%rd52+4];
	sub.f32 	%f160, %f158, %f159;
	add.f32 	%f161, %f156, %f160;
	ld.global.f32 	%f162, [%rd51+8];
	fma.rn.f32 	%f163, %f280, %f162, %f279;
	ld.global.f32 	%f164, [%rd52+8];
	sub.f32 	%f165, %f163, %f164;
	add.f32 	%f166, %f161, %f165;
	ld.global.f32 	%f167, [%rd51+12];
	fma.rn.f32 	%f168, %f280, %f167, %f279;
	ld.global.f32 	%f169, [%rd52+12];
	sub.f32 	%f170, %f168, %f169;
	add.f32 	%f171, %f166, %f170;
	ld.global.f32 	%f172, [%rd51+16];
	fma.rn.f32 	%f173, %f280, %f172, %f279;
	ld.global.f32 	%f174, [%rd52+16];
	sub.f32 	%f175, %f173, %f174;
	add.f32 	%f176, %f171, %f175;
	ld.global.f32 	%f177, [%rd51+20];
	fma.rn.f32 	%f178, %f280, %f177, %f279;
	ld.global.f32 	%f179, [%rd52+20];
	sub.f32 	%f180, %f178, %f179;
	add.f32 	%f181, %f176, %f180;
	ld.global.f32 	%f182, [%rd51+24];
	fma.rn.f32 	%f183, %f280, %f182, %f279;
	ld.global.f32 	%f184, [%rd52+24];
	sub.f32 	%f185, %f183, %f184;
	add.f32 	%f186, %f181, %f185;
	ld.global.f32 	%f187, [%rd51+28];
	fma.rn.f32 	%f188, %f280, %f187, %f279;
	ld.global.f32 	%f189, [%rd52+28];
	sub.f32 	%f190, %f188, %f189;
	add.f32 	%f289, %f186, %f190;
	add.s32 	%r64, %r64, 16;
	add.s32 	%r62, %r62, 16;
	add.s64 	%rd52, %rd52, 64;
	add.s64 	%rd51, %rd51, 64;
	setp.ne.s32 	%p32, %r62, 0;
	@%p32 bra 	$L__BB0_29;
$L__BB0_30:
	setp.eq.s32 	%p33, %r19, 0;
	@%p33 bra 	$L__BB0_39;
	and.b32  	%r26, %r18, 7;
	setp.lt.u32 	%p34, %r19, 8;
	@%p34 bra 	$L__BB0_33;
	mul.wide.u32 	%rd38, %r64, 4;
	add.s64 	%rd39, %rd2, %rd38;
	ld.global.f32 	%f192, [%rd39];
	fma.rn.f32 	%f193, %f280, %f192, %f279;
	add.s64 	%rd40, %rd1, %rd38;
	ld.global.f32 	%f194, [%rd40];
	sub.f32 	%f195, %f193, %f194;
	add.f32 	%f196, %f289, %f195;
	ld.global.f32 	%f197, [%rd39+4];
	fma.rn.f32 	%f198, %f280, %f197, %f279;
	ld.global.f32 	%f199, [%rd40+4];
	sub.f32 	%f200, %f198, %f199;
	add.f32 	%f201, %f196, %f200;
	ld.global.f32 	%f202, [%rd39+8];
	fma.rn.f32 	%f203, %f280, %f202, %f279;
	ld.global.f32 	%f204, [%rd40+8];
	sub.f32 	%f205, %f203, %f204;
	add.f32 	%f206, %f201, %f205;
	ld.global.f32 	%f207, [%rd39+12];
	fma.rn.f32 	%f208, %f280, %f207, %f279;
	ld.global.f32 	%f209, [%rd40+12];
	sub.f32 	%f210, %f208, %f209;
	add.f32 	%f211, %f206, %f210;
	ld.global.f32 	%f212, [%rd39+16];
	fma.rn.f32 	%f213, %f280, %f212, %f279;
	ld.global.f32 	%f214, [%rd40+16];
	sub.f32 	%f215, %f213, %f214;
	add.f32 	%f216, %f211, %f215;
	ld.global.f32 	%f217, [%rd39+20];
	fma.rn.f32 	%f218, %f280, %f217, %f279;
	ld.global.f32 	%f219, [%rd40+20];
	sub.f32 	%f220, %f218, %f219;
	add.f32 	%f221, %f216, %f220;
	ld.global.f32 	%f222, [%rd39+24];
	fma.rn.f32 	%f223, %f280, %f222, %f279;
	ld.global.f32 	%f224, [%rd40+24];
	sub.f32 	%f225, %f223, %f224;
	add.f32 	%f226, %f221, %f225;
	ld.global.f32 	%f227, [%rd39+28];
	fma.rn.f32 	%f228, %f280, %f227, %f279;
	ld.global.f32 	%f229, [%rd40+28];
	sub.f32 	%f230, %f228, %f229;
	add.f32 	%f289, %f226, %f230;
	add.s32 	%r64, %r64, 8;
$L__BB0_33:
	setp.eq.s32 	%p35, %r26, 0;
	@%p35 bra 	$L__BB0_39;
	and.b32  	%r29, %r18, 3;
	setp.lt.u32 	%p36, %r26, 4;
	@%p36 bra 	$L__BB0_36;
	mul.wide.u32 	%rd41, %r64, 4;
	add.s64 	%rd42, %rd2, %rd41;
	ld.global.f32 	%f232, [%rd42];
	fma.rn.f32 	%f233, %f280, %f232, %f279;
	add.s64 	%rd43, %rd1, %rd41;
	ld.global.f32 	%f234, [%rd43];
	sub.f32 	%f235, %f233, %f234;
	add.f32 	%f236, %f289, %f235;
	ld.global.f32 	%f237, [%rd42+4];
	fma.rn.f32 	%f238, %f280, %f237, %f279;
	ld.global.f32 	%f239, [%rd43+4];
	sub.f32 	%f240, %f238, %f239;
	add.f32 	%f241, %f236, %f240;
	ld.global.f32 	%f242, [%rd42+8];
	fma.rn.f32 	%f243, %f280, %f242, %f279;
	ld.global.f32 	%f244, [%rd43+8];
	sub.f32 	%f245, %f243, %f244;
	add.f32 	%f246, %f241, %f245;
	ld.global.f32 	%f247, [%rd42+12];
	fma.rn.f32 	%f248, %f280, %f247, %f279;
	ld.global.f32 	%f249, [%rd43+12];
	sub.f32 	%f250, %f248, %f249;
	add.f32 	%f289, %f246, %f250;
	add.s32 	%r64, %r64, 4;
$L__BB0_36:
	setp.eq.s32 	%p37, %r29, 0;
	@%p37 bra 	$L__BB0_39;
	mul.wide.u32 	%rd44, %r64, 4;
	add.s64 	%rd54, %rd1, %rd44;
	add.s64 	%rd53, %rd2, %rd44;
	neg.s32 	%r67, %r29;
$L__BB0_38:
	.pragma "nounroll";
	ld.global.f32 	%f251, [%rd53];
	fma.rn.f32 	%f252, %f280, %f251, %f279;
	ld.global.f32 	%f253, [%rd54];
	sub.f32 	%f254, %f252, %f253;
	add.f32 	%f289, %f289, %f254;
	add.s64 	%rd54, %rd54, 4;
	add.s64 	%rd53, %rd53, 4;
	add.s32 	%r67, %r67, 1;
	setp.ne.s32 	%p38, %r67, 0;
	@%p38 bra 	$L__BB0_38;
$L__BB0_39:
	cvt.f64.f32 	%fd51, %f289;
$L__BB0_40:
	add.s32 	%r53, %r1, 1;
	add.u64 	%rd45, %SP, 0;
	add.u64 	%rd46, %SPL, 0;
	cvt.f64.f32 	%fd49, %f280;
	cvt.f64.f32 	%fd50, %f279;
	st.local.v2.f64 	[%rd46], {%fd1, %fd2};
	st.local.u32 	[%rd46+16], %r53;
	st.local.f64 	[%rd46+24], %fd49;
	st.local.v2.f64 	[%rd46+32], {%fd50, %fd51};
	mov.u64 	%rd47, $str;
	cvta.global.u64 	%rd48, %rd47;
	{ // callseq 0, 0
	.param .b64 param0;
	st.param.b64 	[param0], %rd48;
	.param .b64 param1;
	st.param.b64 	[param1], %rd45;
	.param .b32 retval0;
	call.uni (retval0), 
	vprintf, 
	(
	param0, 
	param1
	);
	ld.param.b32 	%r54, [retval0];
	} // callseq 0
	ret;

}


// ===== COMPILED SASS (sm_100) =====

	.target	sm_100

	.elftype	@"ET_EXEC"


//--------------------- .note.nv.tkinfo           --------------------------
	.section	.note.nv.tkinfo,"",@"SHT_NOTE"
	.sectionflags	@"SHF_NOTE_NV_TKINFO"
	.tkinfo
        /*0018*/ 	.word	0x00000002
        /*0030*/ 	.string	""
        /*0030*/ 	.string	"ptxas"
        /*0030*/ 	.string	"Cuda compilation tools, release 13.0, V13.0.88"
        /*0030*/ 	.string	"Build cuda_13.0.r13.0/compiler.36424714_0"
        /*0030*/ 	.string	"-arch sm_100 -m 64 "



//--------------------- .note.nv.cuinfo           --------------------------
	.section	.note.nv.cuinfo,"",@"SHT_NOTE"
	.sectionflags	@"SHF_NOTE_NV_CUINFO"
        /*0018*/ 	.short	0x0002
        /*001a*/ 	.short	0x0064
        /*001c*/ 	.short	0x0082
	.zero		2


//--------------------- .nv.info                  --------------------------
	.section	.nv.info,"",@"SHT_CUDA_INFO"
	.align	4


	//----- nvinfo : EIATTR_REGCOUNT
	.align		4
        /*0000*/ 	.byte	0x04, 0x2f
        /*0002*/ 	.short	(.L_2 - .L_1)
	.align		4
.L_1:
        /*0004*/ 	.word	index@(_Z8rand_devPfS_S_iii)
        /*0008*/ 	.word	0x00000020


	//----- nvinfo : EIATTR_FRAME_SIZE
	.align		4
.L_2:
        /*000c*/ 	.byte	0x04, 0x11
        /*000e*/ 	.short	(.L_4 - .L_3)
	.align		4
.L_3:
        /*0010*/ 	.word	index@($__internal_0_$__cuda_sm3x_div_rn_noftz_f32_slowpath)
        /*0014*/ 	.word	0x00000030


	//----- nvinfo : EIATTR_FRAME_SIZE
	.align		4
.L_4:
        /*0018*/ 	.byte	0x04, 0x11
        /*001a*/ 	.short	(.L_6 - .L_5)
	.align		4
.L_5:
        /*001c*/ 	.word	index@(_Z8rand_devPfS_S_iii)
        /*0020*/ 	.word	0x00000030


	//----- nvinfo : EIATTR_MIN_STACK_SIZE
	.align		4
.L_6:
        /*0024*/ 	.byte	0x04, 0x12
        /*0026*/ 	.short	(.L_8 - .L_7)
	.align		4
.L_7:
        /*0028*/ 	.word	index@(_Z8rand_devPfS_S_iii)
        /*002c*/ 	.word	0x00000030
.L_8:


//--------------------- .nv.compat                --------------------------
	.section	.nv.compat,"",@"SHT_CUDA_COMPAT_INFO"
	.align	4
        /*0000*/ 	.byte	0x02, 0x09, 0x00, 0x00, 0x02, 0x02, 0x01, 0x00, 0x02, 0x05, 0x05, 0x00, 0x03, 0x07, 0x01, 0x01
        /*0010*/ 	.byte	0x02, 0x03, 0x00, 0x00, 0x02, 0x06, 0x01, 0x00, 0x04, 0x0b, 0x08, 0x00, 0x01, 0x00, 0x00, 0x00
        /*0020*/ 	.byte	0x00, 0x00, 0x00, 0x00


//--------------------- .nv.info._Z8rand_devPfS_S_iii --------------------------
	.section	.nv.info._Z8rand_devPfS_S_iii,"",@"SHT_CUDA_INFO"
	.sectionflags	@""
	.align	4


	//----- nvinfo : EIATTR_CUDA_API_VERSION
	.align		4
        /*0000*/ 	.byte	0x04, 0x37
        /*0002*/ 	.short	(.L_10 - .L_9)
.L_9:
        /*0004*/ 	.word	0x00000082


	//----- nvinfo : EIATTR_KPARAM_INFO
	.align		4
.L_10:
        /*0008*/ 	.byte	0x04, 0x17
        /*000a*/ 	.short	(.L_12 - .L_11)
.L_11:
        /*000c*/ 	.word	0x00000000
        /*0010*/ 	.short	0x0005
        /*0012*/ 	.short	0x0020
        /*0014*/ 	.byte	0x00, 0xf0, 0x11, 0x00


	//----- nvinfo : EIATTR_KPARAM_INFO
	.align		4
.L_12:
        /*0018*/ 	.byte	0x04, 0x17
        /*001a*/ 	.short	(.L_14 - .L_13)
.L_13:
        /*001c*/ 	.word	0x00000000
        /*0020*/ 	.short	0x0004
        /*0022*/ 	.short	0x001c
        /*0024*/ 	.byte	0x00, 0xf0, 0x11, 0x00


	//----- nvinfo : EIATTR_KPARAM_INFO
	.align		4
.L_14:
        /*0028*/ 	.byte	0x04, 0x17
        /*002a*/ 	.short	(.L_16 - .L_15)
.L_15:
        /*002c*/ 	.word	0x00000000
        /*0030*/ 	.short	0x0003
        /*0032*/ 	.short	0x0018
        /*0034*/ 	.byte	0x00, 0xf0, 0x11, 0x00


	//----- nvinfo : EIATTR_KPARAM_INFO
	.align		4
.L_16:
        /*0038*/ 	.byte	0x04, 0x17
        /*003a*/ 	.short	(.L_18 - .L_17)
.L_17:
        /*003c*/ 	.word	0x00000000
        /*0040*/ 	.short	0x0002
        /*0042*/ 	.short	0x0010
        /*0044*/ 	.byte	0x00, 0xf5, 0x21, 0x00


	//----- nvinfo : EIATTR_KPARAM_INFO
	.align		4
.L_18:
        /*0048*/ 	.byte	0x04, 0x17
        /*004a*/ 	.short	(.L_20 - .L_19)
.L_19:
        /*004c*/ 	.word	0x00000000
        /*0050*/ 	.short	0x0001
        /*0052*/ 	.short	0x0008
        /*0054*/ 	.byte	0x00, 0xf5, 0x21, 0x00


	//----- nvinfo : EIATTR_KPARAM_INFO
	.align		4
.L_20:
        /*0058*/ 	.byte	0x04, 0x17
        /*005a*/ 	.short	(.L_22 - .L_21)
.L_21:
        /*005c*/ 	.word	0x00000000
        /*0060*/ 	.short	0x0000
        /*0062*/ 	.short	0x0000
        /*0064*/ 	.byte	0x00, 0xf5, 0x21, 0x00


	//----- nvinfo : EIATTR_SPARSE_MMA_MASK
	.align		4
.L_22:
        /*0068*/ 	.byte	0x03, 0x50
        /*006a*/ 	.short	0x0000


	//----- nvinfo : EIATTR_MAXREG_COUNT
	.align		4
        /*006c*/ 	.byte	0x03, 0x1b
        /*006e*/ 	.short	0x00ff


	//----- nvinfo : EIATTR_EXTERNS
	.align		4
        /*0070*/ 	.byte	0x04, 0x0f
        /*0072*/ 	.short	(.L_24 - .L_23)


	//   ....[0]....
	.align		4
.L_23:
        /*0074*/ 	.word	index@(vprintf)


	//----- nvinfo : EIATTR_MERCURY_ISA_VERSION
	.align		4
.L_24:
        /*0078*/ 	.byte	0x03, 0x5f
        /*007a*/ 	.short	0x0101


	//----- nvinfo : EIATTR_VRC_CTA_INIT_COUNT
	.align		4
        /*007c*/ 	.byte	0x02, 0x4a
	.zero		1
	.zero		1


	//----- nvinfo : EIATTR_SYSCALL_OFFSETS
	.align		4
        /*0080*/ 	.byte	0x04, 0x46
        /*0082*/ 	.short	(.L_26 - .L_25)


	//   ....[0]....
.L_25:
        /*0084*/ 	.word	0x000032d0


	//----- nvinfo : EIATTR_EXIT_INSTR_OFFSETS
	.align		4
.L_26:
        /*0088*/ 	.byte	0x04, 0x1c
        /*008a*/ 	.short	(.L_28 - .L_27)


	//   ....[0]....
.L_27:
        /*008c*/ 	.word	0x000032e0


	//----- nvinfo : EIATTR_CRS_STACK_SIZE
	.align		4
.L_28:
        /*0090*/ 	.byte	0x04, 0x1e
        /*0092*/ 	.short	(.L_30 - .L_29)
.L_29:
        /*0094*/ 	.word	0x00000000


	//----- nvinfo : EIATTR_CBANK_PARAM_SIZE
	.align		4
.L_30:
        /*0098*/ 	.byte	0x03, 0x19
        /*009a*/ 	.short	0x0024


	//----- nvinfo : EIATTR_PARAM_CBANK
	.align		4
        /*009c*/ 	.byte	0x04, 0x0a
        /*009e*/ 	.short	(.L_32 - .L_31)
	.align		4
.L_31:
        /*00a0*/ 	.word	index@(.nv.constant0._Z8rand_devPfS_S_iii)
        /*00a4*/ 	.short	0x0380
        /*00a6*/ 	.short	0x0024


	//----- nvinfo : EIATTR_SW_WAR
	.align		4
.L_32:
        /*00a8*/ 	.byte	0x04, 0x36
        /*00aa*/ 	.short	(.L_34 - .L_33)
.L_33:
        /*00ac*/ 	.word	0x00000008
.L_34:


//--------------------- .nv.callgraph             --------------------------
	.section	.nv.callgraph,"",@"SHT_CUDA_CALLGRAPH"
	.align	4
	.sectionentsize	8
	.align		4
        /*0000*/ 	.word	0x00000000
	.align		4
        /*0004*/ 	.word	0xffffffff
	.align		4
        /*0008*/ 	.word	index@(_Z8rand_devPfS_S_iii)
	.align		4
        /*000c*/ 	.word	index@(vprintf)
	.align		4
        /*0010*/ 	.word	0x00000000
	.align		4
        /*0014*/ 	.word	0xfffffffe
	.align		4
        /*0018*/ 	.word	0x00000000
	.align		4
        /*001c*/ 	.word	0xfffffffd
	.align		4
        /*0020*/ 	.word	0x00000000
	.align		4
        /*0024*/ 	.word	0xfffffffc


//--------------------- .nv.constant4             --------------------------
	.section	.nv.constant4,"a",@progbits
	.align	8
	.align		8
.nv.constant4:
        /*0000*/ 	.dword	vprintf
	.align		8
        /*0008*/ 	.dword	$str


//--------------------- .text._Z8rand_devPfS_S_iii --------------------------
	.section	.text._Z8rand_devPfS_S_iii,"ax",@progbits
	.align	128
        .global         _Z8rand_devPfS_S_iii
        .type           _Z8rand_devPfS_S_iii,@function
        .size           _Z8rand_devPfS_S_iii,(.L_x_37 - _Z8rand_devPfS_S_iii)
        .other          _Z8rand_devPfS_S_iii,@"STO_CUDA_ENTRY STV_DEFAULT"
_Z8rand_devPfS_S_iii:
.text._Z8rand_devPfS_S_iii:
[----:B------:R-:W0:Y:S08]  /*0000*/  LDC R1, c[0x0][0x37c] ;  /* 0x0000df00ff017b82 */ /* 0x000e300000000800 */
[----:B------:R-:W1:Y:S01]  /*0010*/  S2UR UR4, SR_CTAID.X ;  /* 0x00000000000479c3 */ /* 0x000e620000002500 */
[----:B------:R-:W2:Y:S01]  /*0020*/  S2R R2, SR_TID.X ;  /* 0x0000000000027919 */ /* 0x000ea20000002100 */
[----:B------:R-:W3:Y:S01]  /*0030*/  LDCU UR5, c[0x0][0x2f8] ;  /* 0x00005f00ff0577ac */ /* 0x000ee20008000800 */
[----:B0-----:R-:W-:Y:S01]  /*0040*/  IADD3 R1, PT, PT, R1, -0x30, RZ ;  /* 0xffffffd001017810 */ /* 0x001fe20007ffe0ff */
[----:B------:R-:W2:Y:S04]  /*0050*/  LDCU UR12, c[0x0][0x39c] ;  /* 0x00007380ff0c77ac */ /* 0x000ea80008000800 */
[----:B------:R-:W0:Y:S01]  /*0060*/  LDC R4, c[0x0][0x3a0] ;  /* 0x0000e800ff047b82 */ /* 0x000e220000000800 */
[----:B------:R-:W-:Y:S01]  /*0070*/  UMOV UR6, 0x9abcaf48 ;  /* 0x9abcaf4800067882 */ /* 0x000fe20000000000 */
[----:B------:R-:W-:Y:S01]  /*0080*/  UMOV UR7, 0x3e7ad7f2 ;  /* 0x3e7ad7f200077882 */ /* 0x000fe20000000000 */
[----:B------:R-:W-:Y:S01]  /*0090*/  UMOV UR8, 0x47ae147b ;  /* 0x47ae147b00087882 */ /* 0x000fe20000000000 */
[----:B------:R-:W-:Y:S01]  /*00a0*/  UMOV UR9, 0x3f847ae1 ;  /* 0x3f847ae100097882 */ /* 0x000fe20000000000 */
[----:B------:R-:W4:Y:S03]  /*00b0*/  LDCU.64 UR10, c[0x0][0x358] ;  /* 0x00006b00ff0a77ac */ /* 0x000f260008000a00 */
[----:B------:R-:W5:Y:S01]  /*00c0*/  LDC.64 R14, c[0x0][0x390] ;  /* 0x0000e400ff0e7b82 */ /* 0x000f620000000a00 */
[----:B---3--:R-:W-:Y:S01]  /*00d0*/  IADD3 R6, P1, PT, R1, UR5, RZ ;  /* 0x0000000501067c10 */ /* 0x008fe2000ff3e0ff */
[----:B-1----:R-:W-:Y:S01]  /*00e0*/  UIADD3 UR4, UPT, UPT, UR4, 0x1, URZ ;  /* 0x0000000104047890 */ /* 0x002fe2000fffe0ff */
[----:B0-----:R-:W-:-:S08]  /*00f0*/  ISETP.GE.AND P0, PT, R4, 0x1, PT ;  /* 0x000000010400780c */ /* 0x001fd00003f06270 */
[----:B------:R-:W0:Y:S01]  /*0100*/  I2F.F64.U32 R10, UR4 ;  /* 0x00000004000a7d12 */ /* 0x000e220008201800 */
[----:B--2---:R-:W-:Y:S01]  /*0110*/  IMAD R3, R2, UR12, RZ ;  /* 0x0000000c02037c24 */ /* 0x004fe2000f8e02ff */
[----:B------:R-:W1:Y:S03]  /*0120*/  LDCU UR4, c[0x0][0x2fc] ;  /* 0x00005f80ff0477ac */ /* 0x000e660008000800 */
[----:B-----5:R-:W-:Y:S01]  /*0130*/  IMAD.WIDE R14, R3, 0x4, R14 ;  /* 0x00000004030e7825 */ /* 0x020fe200078e020e */
[C---:B0-----:R-:W-:Y:S02]  /*0140*/  DMUL R8, R10.reuse, UR6 ;  /* 0x000000060a087c28 */ /* 0x041fe40008000000 */
[----:B------:R-:W-:Y:S01]  /*0150*/  DMUL R10, R10, UR8 ;  /* 0x000000080a0a7c28 */ /* 0x000fe20008000000 */
[----:B-1----:R-:W-:Y:S01]  /*0160*/  IADD3.X R7, PT, PT, RZ, UR4, RZ, P1, !PT ;  /* 0x00000004ff077c10 */ /* 0x002fe20008ffe4ff */
[----:B----4-:R-:W-:Y:S09]  /*0170*/  @!P0 BRA `(.L_x_0) ;  /* 0x0000000800cc8947 */ /* 0x010ff20003800000 */
[----:B------:R0:W5:Y:S01]  /*0180*/  LDG.E R0, desc[UR10][R14.64] ;  /* 0x0000000a0e007981 */ /* 0x000162000c1e1900 */
[----:B------:R-:W1:Y:S03]  /*0190*/  LDC R3, c[0x0][0x398] ;  /* 0x0000e600ff037b82 */ /* 0x000e660000000800 */
[----:B------:R0:W5:Y:S01]  /*01a0*/  LDG.E R13, desc[UR10][R14.64+0x4] ;  /* 0x0000040a0e0d7981 */ /* 0x000162000c1e1900 */
[----:B------:R-:W-:Y:S01]  /*01b0*/  IABS R18, R4 ;  /* 0x0000000400127213 */ /* 0x000fe20000000000 */
[----:B------:R-:W-:Y:S01]  /*01c0*/  UMOV UR4, URZ ;  /* 0x000000ff00047c82 */ /* 0x000fe20008000000 */
[----:B-1----:R-:W-:-:S04]  /*01d0*/  IABS R12, R3 ;  /* 0x00000003000c7213 */ /* 0x002fc80000000000 */
[----:B------:R-:W1:Y:S08]  /*01e0*/  I2F.RP R5, R12 ;  /* 0x0000000c00057306 */ /* 0x000e700000209400 */
[----:B-1----:R-:W1:Y:S02]  /*01f0*/  MUFU.RCP R5, R5 ;  /* 0x0000000500057308 */ /* 0x002e640000001000 */
[----:B-1----:R-:W-:-:S06]  /*0200*/  IADD3 R16, PT, PT, R5, 0xffffffe, RZ ;  /* 0x0ffffffe05107810 */ /* 0x002fcc0007ffe0ff */
[----:B------:R1:W2:Y:S02]  /*0210*/  F2I.FTZ.U32.TRUNC.NTZ R17, R16 ;  /* 0x0000001000117305 */ /* 0x0002a4000021f000 */
[----:B-1----:R-:W-:Y:S01]  /*0220*/  IMAD.MOV.U32 R16, RZ, RZ, RZ ;  /* 0x000000ffff107224 */ /* 0x002fe200078e00ff */
[----:B--2---:R-:W-:-:S05]  /*0230*/  IADD3 R19, PT, PT, RZ, -R17, RZ ;  /* 0x80000011ff137210 */ /* 0x004fca0007ffe0ff */
[----:B------:R-:W-:-:S04]  /*0240*/  IMAD R19, R19, R12, RZ ;  /* 0x0000000c13137224 */ /* 0x000fc800078e02ff */
[----:B------:R-:W-:-:S06]  /*0250*/  IMAD.HI.U32 R17, R17, R19, R16 ;  /* 0x0000001311117227 */ /* 0x000fcc00078e0010 */
[----:B------:R-:W-:-:S05]  /*0260*/  IMAD.HI.U32 R17, R17, R18, RZ ;  /* 0x0000001211117227 */ /* 0x000fca00078e00ff */
[----:B------:R-:W-:-:S05]  /*0270*/  IADD3 R5, PT, PT, -R17, RZ, RZ ;  /* 0x000000ff11057210 */ /* 0x000fca0007ffe1ff */
[----:B------:R-:W-:-:S05]  /*0280*/  IMAD R5, R12, R5, R18 ;  /* 0x000000050c057224 */ /* 0x000fca00078e0212 */
[----:B------:R-:W-:-:S13]  /*0290*/  ISETP.GT.U32.AND P1, PT, R12, R5, PT ;  /* 0x000000050c00720c */ /* 0x000fda0003f24070 */
[-C--:B------:R-:W-:Y:S02]  /*02a0*/  @!P1 IADD3 R5, PT, PT, R5, -R12.reuse, RZ ;  /* 0x8000000c05059210 */ /* 0x080fe40007ffe0ff */
[----:B------:R-:W-:Y:S02]  /*02b0*/  @!P1 IADD3 R17, PT, PT, R17, 0x1, RZ ;  /* 0x0000000111119810 */ /* 0x000fe40007ffe0ff */
[----:B------:R-:W-:Y:S02]  /*02c0*/  ISETP.GE.U32.AND P0, PT, R5, R12, PT ;  /* 0x0000000c0500720c */ /* 0x000fe40003f06070 */
[----:B------:R-:W-:Y:S02]  /*02d0*/  LOP3.LUT R5, R4, R3, RZ, 0x3c, !PT ;  /* 0x0000000304057212 */ /* 0x000fe400078e3cff */
[----:B------:R-:W-:Y:S02]  /*02e0*/  ISETP.NE.AND P1, PT, R3, RZ, PT ;  /* 0x000000ff0300720c */ /* 0x000fe40003f25270 */
[----:B------:R-:W-:-:S02]  /*02f0*/  ISETP.GE.AND P2, PT, R5, RZ, PT ;  /* 0x000000ff0500720c */ /* 0x000fc40003f46270 */
[----:B------:R-:W-:-:S05]  /*0300*/  LOP3.LUT R4, R4, 0x3, RZ, 0xc0, !PT ;  /* 0x0000000304047812 */ /* 0x000fca00078ec0ff */
[----:B------:R-:W-:-:S06]  /*0310*/  @P0 VIADD R17, R17, 0x1 ;  /* 0x0000000111110836 */ /* 0x000fcc0000000000 */
[----:B------:R-:W-:Y:S02]  /*0320*/  @!P2 IADD3 R17, PT, PT, -R17, RZ, RZ ;  /* 0x000000ff1111a210 */ /* 0x000fe40007ffe1ff */
[----:B------:R-:W-:-:S05]  /*0330*/  @!P1 LOP3.LUT R17, RZ, R3, RZ, 0x33, !PT ;  /* 0x00000003ff119212 */ /* 0x000fca00078e33ff */
[----:B------:R-:W-:-:S05]  /*0340*/  IMAD R3, R17, R2, RZ ;  /* 0x0000000211037224 */ /* 0x000fca00078e02ff */
[----:B0-----:R-:W-:-:S07]  /*0350*/  IADD3 R5, PT, PT, R17, R3, RZ ;  /* 0x0000000311057210 */ /* 0x001fce0007ffe0ff */
.L_x_11:
[----:B0-----:R-:W0:Y:S01]  /*0360*/  LDCU UR6, c[0x0][0x3a0] ;  /* 0x00007400ff0677ac */ /* 0x001e220008000800 */
[----:B------:R-:W-:Y:S02]  /*0370*/  MOV R12, RZ ;  /* 0x000000ff000c7202 */ /* 0x000fe40000000f00 */
[----:B------:R-:W-:Y:S01]  /*0380*/  CS2R R24, SRZ ;  /* 0x0000000000187805 */ /* 0x000fe2000001ff00 */
[----:B0-----:R-:W-:-:S09]  /*0390*/  UISETP.GE.U32.AND UP0, UPT, UR6, 0x4, UPT ;  /* 0x000000040600788c */ /* 0x001fd2000bf06070 */
[----:B--2---:R-:W-:Y:S05]  /*03a0*/  BRA.U !UP0, `(.L_x_1) ;  /* 0x0000000108dc7547 */ /* 0x004fea000b800000 */
[----:B------:R-:W0:Y:S01]  /*03b0*/  LDCU.128 UR12, c[0x0][0x380] ;  /* 0x00007000ff0c77ac */ /* 0x000e220008000c00 */
[----:B------:R-:W-:Y:S01]  /*03c0*/  IMAD.MOV.U32 R12, RZ, RZ, RZ ;  /* 0x000000ffff0c7224 */ /* 0x000fe200078e00ff */
[----:B------:R-:W-:Y:S02]  /*03d0*/  ULOP3.LUT UR6, UR6, 0x7ffffffc, URZ, 0xc0, !UPT ;  /* 0x7ffffffc06067892 */ /* 0x000fe4000f8ec0ff */
[----:B0-----:R-:W-:Y:S02]  /*03e0*/  UIADD3 UR8, UP0, UPT, UR14, 0x8, URZ ;  /* 0x000000080e087890 */ /* 0x001fe4000ff1e0ff */
[----:B------:R-:W-:Y:S02]  /*03f0*/  UIADD3 UR5, UP1, UPT, UR12, 0x8, URZ ;  /* 0x000000080c057890 */ /* 0x000fe4000ff3e0ff */
[----:B------:R-:W-:Y:S02]  /*0400*/  UIADD3.X UR9, UPT, UPT, URZ, UR15, URZ, UP0, !UPT ;  /* 0x0000000fff097290 */ /* 0x000fe400087fe4ff */
[----:B------:R-:W-:Y:S01]  /*0410*/  UIADD3.X UR7, UPT, UPT, URZ, UR13, URZ, UP1, !UPT ;  /* 0x0000000dff077290 */ /* 0x000fe20008ffe4ff */
[----:B------:R-:W-:-:S02]  /*0420*/  MOV R18, UR8 ;  /* 0x0000000800127c02 */ /* 0x000fc40008000f00 */
[----:B------:R-:W-:Y:S01]  /*0430*/  MOV R16, UR5 ;  /* 0x0000000500107c02 */ /* 0x000fe20008000f00 */
[----:B------:R-:W-:Y:S01]  /*0440*/  UMOV UR5, URZ ;  /* 0x000000ff00057c82 */ /* 0x000fe20008000000 */
[----:B------:R-:W-:Y:S01]  /*0450*/  MOV R19, UR9 ;  /* 0x0000000900137c02 */ /* 0x000fe20008000f00 */
[----:B------:R-:W-:-:S07]  /*0460*/  IMAD.U32 R17, RZ, RZ, UR7 ;  /* 0x00000007ff117e24 */ /* 0x000fce000f8e00ff */
.L_x_2:
[----:B------:R-:W-:Y:S01]  /*0470*/  ISETP.LE.AND P0, PT, R5, UR5, PT ;  /* 0x0000000505007c0c */ /* 0x000fe2000bf03270 */
[----:B------:R-:W-:-:S03]  /*0480*/  UIADD3 UR7, UPT, UPT, UR5, 0x1, URZ ;  /* 0x0000000105077890 */ /* 0x000fc6000fffe0ff */
[----:B------:R-:W-:-:S03]  /*0490*/  ISETP.LE.AND P0, PT, R3, UR5, !P0 ;  /* 0x0000000503007c0c */ /* 0x000fc6000c703270 */
[----:B------:R-:W-:-:S04]  /*04a0*/  ISETP.LE.AND P1, PT, R5, UR7, PT ;  /* 0x0000000705007c0c */ /* 0x000fc8000bf23270 */
[----:B------:R-:W-:-:S06]  /*04b0*/  ISETP.LE.AND P1, PT, R3, UR7, !P1 ;  /* 0x0000000703007c0c */ /* 0x000fcc000cf23270 */
[----:B------:R-:W2:Y:S04]  /*04c0*/  @!P0 LDG.E R23, desc[UR10][R16.64+-0x8] ;  /* 0xfffff80a10178981 */ /* 0x000ea8000c1e1900 */
[----:B------:R-:W3:Y:S04]  /*04d0*/  @!P0 LDG.E R25, desc[UR10][R18.64+-0x8] ;  /* 0xfffff80a12198981 */ /* 0x000ee8000c1e1900 */
[----:B------:R-:W4:Y:S04]  /*04e0*/  @!P1 LDG.E R21, desc[UR10][R16.64+-0x4] ;  /* 0xfffffc0a10159981 */ /* 0x000f28000c1e1900 */
[----:B------:R-:W4:Y:S01]  /*04f0*/  @!P1 LDG.E R20, desc[UR10][R18.64+-0x4] ;  /* 0xfffffc0a12149981 */ /* 0x000f22000c1e1900 */
[----:B------:R-:W-:-:S02]  /*0500*/  UIADD3 UR7, UPT, UPT, UR5, 0x2, URZ ;  /* 0x0000000205077890 */ /* 0x000fc4000fffe0ff */
[----:B------:R-:W-:-:S04]  /*0510*/  UIADD3 UR8, UPT, UPT, UR5, 0x3, URZ ;  /* 0x0000000305087890 */ /* 0x000fc8000fffe0ff */
[C---:B------:R-:W-:Y:S02]  /*0520*/  ISETP.LE.AND P2, PT, R5.reuse, UR7, PT ;  /* 0x0000000705007c0c */ /* 0x040fe4000bf43270 */
[----:B------:R-:W-:Y:S02]  /*0530*/  ISETP.LE.AND P3, PT, R5, UR8, PT ;  /* 0x0000000805007c0c */ /* 0x000fe4000bf63270 */
[C---:B------:R-:W-:Y:S02]  /*0540*/  ISETP.LE.AND P2, PT, R3.reuse, UR7, !P2 ;  /* 0x0000000703007c0c */ /* 0x040fe4000d743270 */
[----:B------:R-:W-:Y:S01]  /*0550*/  ISETP.LE.AND P3, PT, R3, UR8, !P3 ;  /* 0x0000000803007c0c */ /* 0x000fe2000df63270 */
[----:B--2--5:R-:W-:-:S04]  /*0560*/  @!P0 FFMA R22, R23, R0, R13 ;  /* 0x0000000017168223 */ /* 0x024fc8000000000d */
[----:B---3--:R-:W-:-:S06]  /*0570*/  @!P0 FADD R25, R22, -R25 ;  /* 0x8000001916198221 */ /* 0x008fcc0000000000 */
[----:B------:R-:W2:Y:S01]  /*0580*/  @!P2 LDG.E R22, desc[UR10][R16.64] ;  /* 0x0000000a1016a981 */ /* 0x000ea2000c1e1900 */
[----:B------:R-:W-:Y:S01]  /*0590*/  @!P0 FFMA R12, R23, R25, R12 ;  /* 0x00000019170c8223 */ /* 0x000fe2000000000c */
[----:B------:R-:W-:Y:S01]  /*05a0*/  @!P0 FADD R24, R24, R25 ;  /* 0x0000001918188221 */ /* 0x000fe20000000000 */
[----:B----4-:R-:W-:Y:S01]  /*05b0*/  @!P1 FFMA R27, R21, R0, R13 ;  /* 0x00000000151b9223 */ /* 0x010fe2000000000d */
[----:B------:R-:W3:Y:S04]  /*05c0*/  @!P2 LDG.E R23, desc[UR10][R18.64] ;  /* 0x0000000a1217a981 */ /* 0x000ee8000c1e1900 */
[----:B------:R0:W4:Y:S01]  /*05d0*/  @!P3 LDG.E R25, desc[UR10][R16.64+0x4] ;  /* 0x0000040a1019b981 */ /* 0x000122000c1e1900 */
[----:B------:R-:W-:-:S03]  /*05e0*/  @!P1 FADD R27, R27, -R20 ;  /* 0x800000141b1b9221 */ /* 0x000fc60000000000 */
[----:B------:R1:W4:Y:S01]  /*05f0*/  @!P3 LDG.E R20, desc[UR10][R18.64+0x4] ;  /* 0x0000040a1214b981 */ /* 0x000322000c1e1900 */
[----:B------:R-:W-:Y:S01]  /*0600*/  UIADD3 UR5, UPT, UPT, UR5, 0x4, URZ ;  /* 0x0000000405057890 */ /* 0x000fe2000fffe0ff */
[----:B------:R-:W-:Y:S01]  /*0610*/  @!P1 FFMA R12, R21, R27, R12 ;  /* 0x0000001b150c9223 */ /* 0x000fe2000000000c */
[----:B------:R-:W-:Y:S02]  /*0620*/  @!P1 FADD R24, R24, R27 ;  /* 0x0000001b18189221 */ /* 0x000fe40000000000 */
[----:B------:R-:W-:Y:S01]  /*0630*/  UISETP.NE.AND UP0, UPT, UR5, UR6, UPT ;  /* 0x000000060500728c */ /* 0x000fe2000bf05270 */
[----:B0-----:R-:W-:Y:S02]  /*0640*/  IADD3 R16, P1, PT, R16, 0x10, RZ ;  /* 0x0000001010107810 */ /* 0x001fe40007f3e0ff */
[----:B-1----:R-:W-:Y:S02]  /*0650*/  IADD3 R18, P0, PT, R18, 0x10, RZ ;  /* 0x0000001012127810 */ /* 0x002fe40007f1e0ff */
[----:B------:R-:W-:-:S02]  /*0660*/  IADD3.X R17, PT, PT, RZ, R17, RZ, P1, !PT ;  /* 0x00000011ff117210 */ /* 0x000fc40000ffe4ff */
[----:B------:R-:W-:Y:S01]  /*0670*/  IADD3.X R19, PT, PT, RZ, R19, RZ, P0, !PT ;  /* 0x00000013ff137210 */ /* 0x000fe200007fe4ff */
[----:B--2---:R-:W-:-:S04]  /*0680*/  @!P2 FFMA R26, R22, R0, R13 ;  /* 0x00000000161aa223 */ /* 0x004fc8000000000d */
[----:B---3--:R-:W-:Y:S01]  /*0690*/  @!P2 FADD R23, R26, -R23 ;  /* 0x800000171a17a221 */ /* 0x008fe20000000000 */
[----:B----4-:R-:W-:-:S03]  /*06a0*/  @!P3 FFMA R21, R25, R0, R13 ;  /* 0x000000001915b223 */ /* 0x010fc6000000000d */
[----:B------:R-:W-:Y:S01]  /*06b0*/  @!P2 FFMA R12, R22, R23, R12 ;  /* 0x00000017160ca223 */ /* 0x000fe2000000000c */
[----:B------:R-:W-:Y:S01]  /*06c0*/  @!P2 FADD R24, R24, R23 ;  /* 0x000000171818a221 */ /* 0x000fe20000000000 */
[----:B------:R-:W-:-:S04]  /*06d0*/  @!P3 FADD R21, R21, -R20 ;  /* 0x800000141515b221 */ /* 0x000fc80000000000 */
[----:B------:R-:W-:Y:S01]  /*06e0*/  @!P3 FFMA R12, R25, R21, R12 ;  /* 0x00000015190cb223 */ /* 0x000fe2000000000c */
[----:B------:R-:W-:Y:S01]  /*06f0*/  @!P3 FADD R24, R24, R21 ;  /* 0x000000151818b221 */ /* 0x000fe20000000000 */
[----:B------:R-:W-:Y:S06]  /*0700*/  BRA.U UP0, `(.L_x_2) ;  /* 0xfffffffd00587547 */ /* 0x000fec000b83ffff */
[----:B------:R-:W-:-:S07]  /*0710*/  MOV R25, UR6 ;  /* 0x0000000600197c02 */ /* 0x000fce0008000f00 */
.L_x_1:
[----:B------:R-:W-:-:S13]  /*0720*/  ISETP.NE.AND P0, PT, R4, RZ, PT ;  /* 0x000000ff0400720c */ /* 0x000fda0003f05270 */
[----:B------:R-:W-:Y:S05]  /*0730*/  @!P0 BRA `(.L_x_3) ;  /* 0x0000000000b08947 */ /* 0x000fea0003800000 */
[C---:B------:R-:W-:Y:S01]  /*0740*/  ISETP.GE.AND P0, PT, R25.reuse, R5, PT ;  /* 0x000000051900720c */ /* 0x040fe20003f06270 */
[----:B------:R-:W-:Y:S01]  /*0750*/  BSSY.RECONVERGENT B0, `(.L_x_4) ;  /* 0x000000e000007945 */ /* 0x000fe20003800200 */
[----:B------:R-:W-:Y:S02]  /*0760*/  ISETP.GE.AND P2, PT, R25, R3, PT ;  /* 0x000000031900720c */ /* 0x000fe40003f46270 */
[----:B------:R-:W-:-:S11]  /*0770*/  ISETP.NE.AND P1, PT, R4, 0x1, PT ;  /* 0x000000010400780c */ /* 0x000fd60003f25270 */
[----:B------:R-:W-:Y:S05]  /*0780*/  @!P0 BRA P2, `(.L_x_5) ;  /* 0x0000000000288947 */ /* 0x000fea0001000000 */
[----:B------:R-:W0:Y:S08]  /*0790*/  LDC.64 R18, c[0x0][0x380] ;  /* 0x0000e000ff127b82 */ /* 0x000e300000000a00 */
[----:B------:R-:W1:Y:S01]  /*07a0*/  LDC.64 R16, c[0x0][0x388] ;  /* 0x0000e200ff107b82 */ /* 0x000e620000000a00 */
[----:B0-----:R-:W-:-:S06]  /*07b0*/  IMAD.WIDE.U32 R18, R25, 0x4, R18 ;  /* 0x0000000419127825 */ /* 0x001fcc00078e0012 */
[----:B------:R-:W2:Y:S01]  /*07c0*/  LDG.E R18, desc[UR10][R18.64] ;  /* 0x0000000a12127981 */ /* 0x000ea2000c1e1900 */
[----:B-1----:R-:W-:-:S06]  /*07d0*/  IMAD.WIDE.U32 R16, R25, 0x4, R16 ;  /* 0x0000000419107825 */ /* 0x002fcc00078e0010 */
[----:B------:R-:W3:Y:S01]  /*07e0*/  LDG.E R17, desc[UR10][R16.64] ;  /* 0x0000000a10117981 */ /* 0x000ee2000c1e1900 */
[----:B--2--5:R-:W-:-:S04]  /*07f0*/  FFMA R20, R18, R0, R13 ;  /* 0x0000000012147223 */ /* 0x024fc8000000000d */
[----:B---3--:R-:W-:-:S04]  /*0800*/  FADD R21, R20, -R17 ;  /* 0x8000001114157221 */ /* 0x008fc80000000000 */
[----:B------:R-:W-:Y:S01]  /*0810*/  FFMA R12, R18, R21, R12 ;  /* 0x00000015120c7223 */ /* 0x000fe2000000000c */
[----:B------:R-:W-:-:S07]  /*0820*/  FADD R24, R21, R24 ;  /* 0x0000001815187221 */ /* 0x000fce0000000000 */
.L_x_5:
[----:B------:R-:W-:Y:S05]  /*0830*/  BSYNC.RECONVERGENT B0 ;  /* 0x0000000000007941 */ /* 0x000fea0003800200 */
.L_x_4:
[----:B------:R-:W-:Y:S05]  /*0840*/  @!P1 BRA `(.L_x_3) ;  /* 0x00000000006c9947 */ /* 0x000fea0003800000 */
[C---:B------:R-:W-:Y:S01]  /*0850*/  IADD3 R16, PT, PT, R25.reuse, 0x1, RZ ;  /* 0x0000000119107810 */ /* 0x040fe20007ffe0ff */
[----:B------:R-:W0:Y:S01]  /*0860*/  LDC.64 R22, c[0x0][0x380] ;  /* 0x0000e000ff167b82 */ /* 0x000e220000000a00 */
[----:B------:R-:W-:Y:S02]  /*0870*/  VIADD R26, R25, 0x2 ;  /* 0x00000002191a7836 */ /* 0x000fe40000000000 */
[----:B------:R-:W-:-:S03]  /*0880*/  ISETP.GE.AND P0, PT, R16, R5, PT ;  /* 0x000000051000720c */ /* 0x000fc60003f06270 */
[----:B------:R-:W-:Y:S02]  /*0890*/  ISETP.GE.AND P1, PT, R26, R5, PT ;  /* 0x000000051a00720c */ /* 0x000fe40003f26270 */
[----:B------:R-:W1:Y:S01]  /*08a0*/  LDC.64 R20, c[0x0][0x388] ;  /* 0x0000e200ff147b82 */ /* 0x000e620000000a00 */
[-C--:B------:R-:W-:Y:S02]  /*08b0*/  ISETP.GE.AND P0, PT, R16, R3.reuse, !P0 ;  /* 0x000000031000720c */ /* 0x080fe40004706270 */
[----:B------:R-:W-:-:S04]  /*08c0*/  ISETP.GE.AND P1, PT, R26, R3, !P1 ;  /* 0x000000031a00720c */ /* 0x000fc80004f26270 */
[----:B------:R-:W-:Y:S01]  /*08d0*/  ISETP.EQ.OR P1, PT, R4, 0x2, P1 ;  /* 0x000000020400780c */ /* 0x000fe20000f22670 */
[----:B------:R-:W2:Y:S08]  /*08e0*/  LDC.64 R18, c[0x0][0x380] ;  /* 0x0000e000ff127b82 */ /* 0x000eb00000000a00 */
[----:B------:R-:W3:Y:S01]  /*08f0*/  LDC.64 R16, c[0x0][0x388] ;  /* 0x0000e200ff107b82 */ /* 0x000ee20000000a00 */
[----:B0-----:R-:W-:-:S06]  /*0900*/  @!P0 IMAD.WIDE.U32 R22, R25, 0x4, R22 ;  /* 0x0000000419168825 */ /* 0x001fcc00078e0016 */
[----:B------:R-:W4:Y:S01]  /*0910*/  @!P0 LDG.E R22, desc[UR10][R22.64+0x4] ;  /* 0x0000040a16168981 */ /* 0x000f22000c1e1900 */
[----:B-1----:R-:W-:-:S06]  /*0920*/  @!P0 IMAD.WIDE.U32 R20, R25, 0x4, R20 ;  /* 0x0000000419148825 */ /* 0x002fcc00078e0014 */
[----:B------:R-:W4:Y:S01]  /*0930*/  @!P0 LDG.E R20, desc[UR10][R20.64+0x4] ;  /* 0x0000040a14148981 */ /* 0x000f22000c1e1900 */
[----:B--2---:R-:W-:-:S06]  /*0940*/  @!P1 IMAD.WIDE.U32 R18, R25, 0x4, R18 ;  /* 0x0000000419129825 */ /* 0x004fcc00078e0012 */
[----:B------:R-:W2:Y:S01]  /*0950*/  @!P1 LDG.E R19, desc[UR10][R18.64+0x8] ;  /* 0x0000080a12139981 */ /* 0x000ea2000c1e1900 */
[----:B---3--:R-:W-:-:S06]  /*0960*/  @!P1 IMAD.WIDE.U32 R16, R25, 0x4, R16 ;  /* 0x0000000419109825 */ /* 0x008fcc00078e0010 */
[----:B------:R-:W3:Y:S01]  /*0970*/  @!P1 LDG.E R17, desc[UR10][R16.64+0x8] ;  /* 0x0000080a10119981 */ /* 0x000ee2000c1e1900 */
[----:B----45:R-:W-:-:S04]  /*0980*/  @!P0 FFMA R25, R22, R0, R13 ;  /* 0x0000000016198223 */ /* 0x030fc8000000000d */
[----:B------:R-:W-:-:S04]  /*0990*/  @!P0 FADD R25, R25, -R20 ;  /* 0x8000001419198221 */ /* 0x000fc80000000000 */
[----:B------:R-:W-:Y:S01]  /*09a0*/  @!P0 FFMA R12, R22, R25, R12 ;  /* 0x00000019160c8223 */ /* 0x000fe2000000000c */
[----:B--2---:R-:W-:Y:S01]  /*09b0*/  @!P1 FFMA R26, R19, R0, R13 ;  /* 0x00000000131a9223 */ /* 0x004fe2000000000d */
[----:B------:R-:W-:-:S03]  /*09c0*/  @!P0 FADD R24, R25, R24 ;  /* 0x0000001819188221 */ /* 0x000fc60000000000 */
[----:B---3--:R-:W-:-:S04]  /*09d0*/  @!P1 FADD R23, R26, -R17 ;  /* 0x800000111a179221 */ /* 0x008fc80000000000 */
[----:B------:R-:W-:Y:S01]  /*09e0*/  @!P1 FFMA R12, R19, R23, R12 ;  /* 0x00000017130c9223 */ /* 0x000fe2000000000c */
[----:B------:R-:W-:-:S07]  /*09f0*/  @!P1 FADD R24, R23, R24 ;  /* 0x0000001817189221 */ /* 0x000fce0000000000 */
.L_x_3:
[----:B------:R-:W-:Y:S01]  /*0a00*/  HFMA2 R18, -RZ, RZ, 0.82080078125, -0.013092041015625 ;  /* 0x3a91a2b4ff127431 */ /* 0x000fe200000001ff */
[----:B------:R-:W-:Y:S01]  /*0a10*/  MOV R16, 0x44610000 ;  /* 0x4461000000107802 */ /* 0x000fe20000000f00 */
[----:B------:R-:W0:Y:S01]  /*0a20*/  FCHK P0, R12, 900 ;  /* 0x446100000c007902 */ /* 0x000e220000000000 */
[----:B------:R-:W-:Y:S03]  /*0a30*/  BSSY.RECONVERGENT B0, `(.L_x_6) ;  /* 0x000000b000007945 */ /* 0x000fe60003800200 */
[----:B------:R-:W-:-:S04]  /*0a40*/  FFMA R17, R18, -R16, 1 ;  /* 0x3f80000012117423 */ /* 0x000fc80000000810 */
[----:B------:R-:W-:-:S04]  /*0a50*/  FFMA R17, R17, R18, 0.0011111111380159854889 ;  /* 0x3a91a2b411117423 */ /* 0x000fc80000000012 */
[----:B------:R-:W-:-:S04]  /*0a60*/  FFMA R19, R17, R12, RZ ;  /* 0x0000000c11137223 */ /* 0x000fc800000000ff */
[----:B------:R-:W-:-:S04]  /*0a70*/  FFMA R18, R19, -900, R12 ;  /* 0xc461000013127823 */ /* 0x000fc8000000000c */
[----:B------:R-:W-:Y:S01]  /*0a80*/  FFMA R22, R17, R18, R19 ;  /* 0x0000001211167223 */ /* 0x000fe20000000013 */
[----:B0-----:R-:W-:Y:S06]  /*0a90*/  @!P0 BRA `(.L_x_7) ;  /* 0x0000000000108947 */ /* 0x001fec0003800000 */
[----:B------:R-:W-:Y:S02]  /*0aa0*/  MOV R17, R12 ;  /* 0x0000000c00117202 */ /* 0x000fe40000000f00 */
[----:B------:R-:W-:-:S07]  /*0ab0*/  MOV R18, 0xad0 ;  /* 0x00000ad000127802 */ /* 0x000fce0000000f00 */
[----:B-----5:R-:W-:Y:S05]  /*0ac0*/  CALL.REL.NOINC `($__internal_0_$__cuda_sm3x_div_rn_noftz_f32_slowpath) ;  /* 0x0000002800087944 */ /* 0x020fea0003c00000 */
[----:B------:R-:W-:-:S07]  /*0ad0*/  MOV R22, R12 ;  /* 0x0000000c00167202 */ /* 0x000fce0000000f00 */
.L_x_7:
[----:B------:R-:W-:Y:S05]  /*0ae0*/  BSYNC.RECONVERGENT B0 ;  /* 0x0000000000007941 */ /* 0x000fea0003800200 */
.L_x_6:
[----:B------:R-:W-:Y:S01]  /*0af0*/  F2F.F64.F32 R18, R22 ;  /* 0x0000001600127310 */ /* 0x000fe20000201800 */
[----:B------:R-:W-:Y:S01]  /*0b00*/  IMAD.MOV.U32 R17, RZ, RZ, 0x3a91a2b4 ;  /* 0x3a91a2b4ff117424 */ /* 0x000fe200078e00ff */
[----:B------:R-:W-:Y:S03]  /*0b10*/  BSSY.RECONVERGENT B0, `(.L_x_8) ;  /* 0x0000010000007945 */ /* 0x000fe60003800200 */
[----:B------:R-:W-:-:S03]  /*0b20*/  FFMA R12, R17, -R16, 1 ;  /* 0x3f800000110c7423 */ /* 0x000fc60000000810 */
[----:B-----5:R-:W0:Y:S01]  /*0b30*/  F2F.F64.F32 R20, R0 ;  /* 0x0000000000147310 */ /* 0x020e220000201800 */
[----:B------:R-:W-:-:S07]  /*0b40*/  FFMA R17, R12, R17, 0.0011111111380159854889 ;  /* 0x3a91a2b40c117423 */ /* 0x000fce0000000011 */
[----:B------:R-:W1:Y:S01]  /*0b50*/  FCHK P0, R24, 900 ;  /* 0x4461000018007902 */ /* 0x000e620000000000 */
[----:B0-----:R-:W-:Y:S01]  /*0b60*/  DFMA R18, -R8, R18, R20 ;  /* 0x000000120812722b */ /* 0x001fe20000000114 */
[----:B------:R-:W-:-:S06]  /*0b70*/  FFMA R21, R17, R24, RZ ;  /* 0x0000001811157223 */ /* 0x000fcc00000000ff */
[----:B------:R-:W0:Y:S01]  /*0b80*/  F2F.F32.F64 R0, R18 ;  /* 0x0000001200007310 */ /* 0x000e220000301000 */
[----:B------:R-:W-:-:S04]  /*0b90*/  FFMA R12, R21, -900, R24 ;  /* 0xc4610000150c7823 */ /* 0x000fc80000000018 */
[----:B------:R-:W-:Y:S01]  /*0ba0*/  FFMA R21, R17, R12, R21 ;  /* 0x0000000c11157223 */ /* 0x000fe20000000015 */
[----:B0-----:R0:W-:Y:S01]  /*0bb0*/  STG.E desc[UR10][R14.64], R0 ;  /* 0x000000000e007986 */ /* 0x0011e2000c10190a */
[----:B-1----:R-:W-:Y:S05]  /*0bc0*/  @!P0 BRA `(.L_x_9) ;  /* 0x0000000000108947 */ /* 0x002fea0003800000 */
[----:B------:R-:W-:Y:S02]  /*0bd0*/  MOV R17, R24 ;  /* 0x0000001800117202 */ /* 0x000fe40000000f00 */
[----:B------:R-:W-:-:S07]  /*0be0*/  MOV R18, 0xc00 ;  /* 0x00000c0000127802 */ /* 0x000fce0000000f00 */
[----:B0-----:R-:W-:Y:S05]  /*0bf0*/  CALL.REL.NOINC `($__internal_0_$__cuda_sm3x_div_rn_noftz_f32_slowpath) ;  /* 0x0000002400bc7944 */ /* 0x001fea0003c00000 */
[----:B------:R-:W-:-:S07]  /*0c00*/  MOV R21, R12 ;  /* 0x0000000c00157202 */ /* 0x000fce0000000f00 */
.L_x_9:
[----:B------:R-:W-:Y:S05]  /*0c10*/  BSYNC.RECONVERGENT B0 ;  /* 0x0000000000007941 */ /* 0x000fea0003800200 */
.L_x_8:
[----:B------:R-:W-:Y:S01]  /*0c20*/  F2F.F64.F32 R16, R21 ;  /* 0x0000001500107310 */ /* 0x000fe20000201800 */
[----:B------:R-:W-:-:S04]  /*0c30*/  UIADD3 UR4, UPT, UPT, UR4, 0x1, URZ ;  /* 0x0000000104047890 */ /* 0x000fc8000fffe0ff */
[----:B------:R-:W-:-:S03]  /*0c40*/  UISETP.NE.AND UP0, UPT, UR4, 0x1388, UPT ;  /* 0x000013880400788c */ /* 0x000fc6000bf05270 */
[----:B------:R-:W1:Y:S02]  /*0c50*/  F2F.F64.F32 R12, R13 ;  /* 0x0000000d000c7310 */ /* 0x000e640000201800 */
[----:B-1----:R-:W-:-:S06]  /*0c60*/  DFMA R16, -R10, R16, R12 ;  /* 0x000000100a10722b */ /* 0x002fcc000000010c */
[----:B------:R-:W1:Y:S02]  /*0c70*/  F2F.F32.F64 R13, R16 ;  /* 0x00000010000d7310 */ /* 0x000e640000301000 */
[----:B-1----:R2:W-:Y:S01]  /*0c80*/  STG.E desc[UR10][R14.64+0x4], R13 ;  /* 0x0000040d0e007986 */ /* 0x0025e2000c10190a */
[----:B------:R-:W-:Y:S05]  /*0c90*/  BRA.U !UP0, `(.L_x_10) ;  /* 0x0000001508647547 */ /* 0x000fea000b800000 */
[----:B------:R-:W-:Y:S05]  /*0ca0*/  BRA `(.L_x_11) ;  /* 0xfffffff400ac7947 */ /* 0x000fea000383ffff */
.L_x_0:
[----:B------:R-:W2:Y:S04]  /*0cb0*/  LDG.E R3, desc[UR10][R14.64+0x4] ;  /* 0x0000040a0e037981 */ /* 0x000ea8000c1e1900 */
[----:B------:R-:W3:Y:S01]  /*0cc0*/  LDG.E R0, desc[UR10][R14.64] ;  /* 0x0000000a0e007981 */ /* 0x000ee2000c1e1900 */
[----:B--2---:R-:W0:Y:S08]  /*0cd0*/  F2F.F64.F32 R12, R3 ;  /* 0x00000003000c7310 */ /* 0x004e300000201800 */
[----:B---3--:R-:W1:Y:S01]  /*0ce0*/  F2F.F64.F32 R4, R0 ;  /* 0x0000000000047310 */ /* 0x008e620000201800 */
[----:B0-----:R-:W-:-:S02]  /*0cf0*/  DFMA R12, -RZ, R10, R12 ;  /* 0x0000000aff0c722b */ /* 0x001fc4000000010c */
[----:B-1----:R-:W-:-:S08]  /*0d00*/  DFMA R4, -RZ, R8, R4 ;  /* 0x00000008ff04722b */ /* 0x002fd00000000104 */
[----:B------:R-:W0:Y:S08]  /*0d10*/  F2F.F32.F64 R12, R12 ;  /* 0x0000000c000c7310 */ /* 0x000e300000301000 */
[----:B------:R-:W1:Y:S08]  /*0d20*/  F2F.F32.F64 R4, R4 ;  /* 0x0000000400047310 */ /* 0x000e700000301000 */
[----:B0-----:R-:W0:Y:S08]  /*0d30*/  F2F.F64.F32 R18, R12 ;  /* 0x0000000c00127310 */ /* 0x001e300000201800 */
[----:B-1----:R-:W1:Y:S01]  /*0d40*/  F2F.F64.F32 R16, R4 ;  /* 0x0000000400107310 */ /* 0x002e620000201800 */
        /* <DEDUP_REMOVED lines=37> */
[----:B-1----:R-:W-:-:S05]  /*0fa0*/  DFMA R18, -RZ, R8, R12 ;  /* 0x00000008ff12722b */ /* 0x002fca000000010c */
[----:B------:R0:W1:Y:S08]  /*0fb0*/  F2F.F32.F64 R13, R24 ;  /* 0x00000018000d7310 */ /* 0x0000700000301000 */
[----:B------:R0:W2:Y:S01]  /*0fc0*/  F2F.F32.F64 R0, R18 ;  /* 0x0000001200007310 */ /* 0x0000a20000301000 */
[----:B------:R-:W-:-:S05]  /*0fd0*/  UMOV UR4, 0x8 ;  /* 0x0000000800047882 */ /* 0x000fca0000000000 */
.L_x_12:
[----:B--2-4-:R-:W2:Y:S01]  /*0fe0*/  F2F.F64.F32 R4, R0 ;  /* 0x0000000000047310 */ /* 0x014ea20000201800 */
[----:B------:R-:W-:-:S04]  /*0ff0*/  UIADD3 UR4, UPT, UPT, UR4, 0x30, URZ ;  /* 0x0000003004047890 */ /* 0x000fc8000fffe0ff */
[----:B------:R-:W-:-:S03]  /*1000*/  UISETP.NE.AND UP0, UPT, UR4, 0x1388, UPT ;  /* 0x000013880400788c */ /* 0x000fc6000bf05270 */
[----:B01----:R-:W1:Y:S01]  /*1010*/  F2F.F64.F32 R12, R13 ;  /* 0x0000000d000c7310 */ /* 0x003e620000201800 */
[----:B--2---:R-:W-:Y:S02]  /*1020*/  DFMA R4, -RZ, R8, R4 ;  /* 0x00000008ff04722b */ /* 0x004fe40000000104 */
[----:B-1----:R-:W-:-:S08]  /*1030*/  DFMA R16, -RZ, R10, R12 ;  /* 0x0000000aff10722b */ /* 0x002fd0000000010c */
[----:B------:R-:W0:Y:S08]  /*1040*/  F2F.F32.F64 R4, R4 ;  /* 0x0000000400047310 */ /* 0x000e300000301000 */
[----:B------:R-:W1:Y:S08]  /*1050*/  F2F.F32.F64 R16, R16 ;  /* 0x0000001000107310 */ /* 0x000e700000301000 */
[----:B0--3--:R-:W0:Y:S08]  /*1060*/  F2F.F64.F32 R18, R4 ;  /* 0x0000000400127310 */ /* 0x009e300000201800 */
        /* <DEDUP_REMOVED lines=259> */
[----:B0-----:R-:W-:-:S07]  /*20a0*/  DFMA R16, -RZ, R8, R16 ;  /* 0x00000008ff10722b */ /* 0x001fce0000000110 */
[----:B------:R-:W0:Y:S01]  /*20b0*/  F2F.F32.F64 R0, R16 ;  /* 0x0000001000007310 */ /* 0x000e220000301000 */
[----:B-1----:R-:W-:-:S10]  /*20c0*/  DFMA R18, -RZ, R10, R18 ;  /* 0x0000000aff12722b */ /* 0x002fd40000000112 */
        /* <DEDUP_REMOVED lines=16> */
[----:B------:R3:W4:Y:S01]  /*21d0*/  F2F.F32.F64 R0, R18 ;  /* 0x0000001200007310 */ /* 0x0007220000301000 */
[----:B-1----:R-:W-:-:S07]  /*21e0*/  DFMA R24, -RZ, R10, R24 ;  /* 0x0000000aff18722b */ /* 0x002fce0000000118 */
[----:B------:R3:W0:Y:S01]  /*21f0*/  F2F.F32.F64 R13, R24 ;  /* 0x00000018000d7310 */ /* 0x0006220000301000 */
[----:B------:R-:W-:Y:S05]  /*2200*/  BRA.U UP0, `(.L_x_12) ;  /* 0xffffffed00747547 */ /* 0x000fea000b83ffff */
[----:B----4-:R1:W-:Y:S04]  /*2210*/  STG.E desc[UR10][R14.64], R0 ;  /* 0x000000000e007986 */ /* 0x0103e8000c10190a */
[----:B0-----:R1:W-:Y:S02]  /*2220*/  STG.E desc[UR10][R14.64+0x4], R13 ;  /* 0x0000040d0e007986 */ /* 0x0013e4000c10190a */
.L_x_10:
[----:B------:R-:W4:Y:S08]  /*2230*/  LDC R3, c[0x0][0x398] ;  /* 0x0000e600ff037b82 */ /* 0x000f300000000800 */
[----:B------:R-:W5:Y:S01]  /*2240*/  LDC R16, c[0x0][0x3a0] ;  /* 0x0000e800ff107b82 */ /* 0x000f620000000800 */
[----:B----4-:R-:W-:-:S04]  /*2250*/  IABS R12, R3 ;  /* 0x00000003000c7213 */ /* 0x010fc80000000000 */
[----:B012---:R-:W0:Y:S01]  /*2260*/  I2F.RP R14, R12 ;  /* 0x0000000c000e7306 */ /* 0x007e220000209400 */
[----:B-----5:R-:W-:Y:S02]  /*2270*/  IABS R17, R16 ;  /* 0x0000001000117213 */ /* 0x020fe40000000000 */
[----:B------:R-:W-:-:S04]  /*2280*/  LOP3.LUT R16, R16, R3, RZ, 0x3c, !PT ;  /* 0x0000000310107212 */ /* 0x000fc800078e3cff */
[----:B------:R-:W-:Y:S01]  /*2290*/  ISETP.GE.AND P2, PT, R16, RZ, PT ;  /* 0x000000ff1000720c */ /* 0x000fe20003f46270 */
[----:B0-----:R-:W0:Y:S02]  /*22a0*/  MUFU.RCP R14, R14 ;  /* 0x0000000e000e7308 */ /* 0x001e240000001000 */
[----:B0-----:R-:W-:-:S06]  /*22b0*/  IADD3 R4, PT, PT, R14, 0xffffffe, RZ ;  /* 0x0ffffffe0e047810 */ /* 0x001fcc0007ffe0ff */
[----:B------:R0:W1:Y:S02]  /*22c0*/  F2I.FTZ.U32.TRUNC.NTZ R5, R4 ;  /* 0x0000000400057305 */ /* 0x000064000021f000 */
[----:B0-----:R-:W-:Y:S01]  /*22d0*/  IMAD.MOV.U32 R4, RZ, RZ, RZ ;  /* 0x000000ffff047224 */ /* 0x001fe200078e00ff */
[----:B-1----:R-:W-:-:S05]  /*22e0*/  IADD3 R15, PT, PT, RZ, -R5, RZ ;  /* 0x80000005ff0f7210 */ /* 0x002fca0007ffe0ff */
[----:B------:R-:W-:-:S04]  /*22f0*/  IMAD R15, R15, R12, RZ ;  /* 0x0000000c0f0f7224 */ /* 0x000fc800078e02ff */
[----:B------:R-:W-:Y:S01]  /*2300*/  IMAD.HI.U32 R15, R5, R15, R4 ;  /* 0x0000000f050f7227 */ /* 0x000fe200078e0004 */
[----:B------:R-:W-:-:S05]  /*2310*/  MOV R5, R17 ;  /* 0x0000001100057202 */ /* 0x000fca0000000f00 */
[----:B------:R-:W-:-:S05]  /*2320*/  IMAD.HI.U32 R15, R15, R5, RZ ;  /* 0x000000050f0f7227 */ /* 0x000fca00078e00ff */
[----:B------:R-:W-:-:S05]  /*2330*/  IADD3 R14, PT, PT, -R15, RZ, RZ ;  /* 0x000000ff0f0e7210 */ /* 0x000fca0007ffe1ff */
[----:B------:R-:W-:-:S05]  /*2340*/  IMAD R5, R12, R14, R5 ;  /* 0x0000000e0c057224 */ /* 0x000fca00078e0205 */
[----:B------:R-:W-:-:S13]  /*2350*/  ISETP.GT.U32.AND P0, PT, R12, R5, PT ;  /* 0x000000050c00720c */ /* 0x000fda0003f04070 */
[-C--:B------:R-:W-:Y:S02]  /*2360*/  @!P0 IADD3 R5, PT, PT, R5, -R12.reuse, RZ ;  /* 0x8000000c05058210 */ /* 0x080fe40007ffe0ff */
[----:B------:R-:W-:Y:S02]  /*2370*/  @!P0 IADD3 R15, PT, PT, R15, 0x1, RZ ;  /* 0x000000010f0f8810 */ /* 0x000fe40007ffe0ff */
[----:B------:R-:W-:Y:S02]  /*2380*/  ISETP.GE.U32.AND P1, PT, R5, R12, PT ;  /* 0x0000000c0500720c */ /* 0x000fe40003f26070 */
[----:B------:R-:W-:-:S11]  /*2390*/  ISETP.NE.AND P0, PT, R3, RZ, PT ;  /* 0x000000ff0300720c */ /* 0x000fd60003f05270 */
[----:B------:R-:W-:-:S05]  /*23a0*/  @P1 VIADD R15, R15, 0x1 ;  /* 0x000000010f0f1836 */ /* 0x000fca0000000000 */
[----:B------:R-:W-:Y:S02]  /*23b0*/  MOV R5, R15 ;  /* 0x0000000f00057202 */ /* 0x000fe40000000f00 */
[----:B------:R-:W-:Y:S02]  /*23c0*/  CS2R R14, SRZ ;  /* 0x00000000000e7805 */ /* 0x000fe4000001ff00 */
[----:B------:R-:W-:Y:S02]  /*23d0*/  @!P2 IADD3 R5, PT, PT, -R5, RZ, RZ ;  /* 0x000000ff0505a210 */ /* 0x000fe40007ffe1ff */
[----:B------:R-:W-:-:S04]  /*23e0*/  @!P0 LOP3.LUT R5, RZ, R3, RZ, 0x33, !PT ;  /* 0x00000003ff058212 */ /* 0x000fc800078e33ff */
[----:B------:R-:W-:-:S13]  /*23f0*/  ISETP.GE.AND P0, PT, R5, 0x1, PT ;  /* 0x000000010500780c */ /* 0x000fda0003f06270 */
[----:B------:R-:W-:Y:S05]  /*2400*/  @!P0 BRA `(.L_x_13) ;  /* 0x0000000c007c8947 */ /* 0x000fea0003800000 */
[----:B------:R-:W-:Y:S01]  /*2410*/  IMAD R3, R5, R2, RZ ;  /* 0x0000000205037224 */ /* 0x000fe200078e02ff */
[----:B------:R-:W-:Y:S01]  /*2420*/  BSSY.RECONVERGENT B0, `(.L_x_14) ;  /* 0x000006d000007945 */ /* 0x000fe20003800200 */
[----:B------:R-:W-:-:S03]  /*2430*/  MOV R16, RZ ;  /* 0x000000ff00107202 */ /* 0x000fc60000000f00 */
[----:B------:R-:W-:-:S04]  /*2440*/  IADD3 R4, PT, PT, R3, 0x1, RZ ;  /* 0x0000000103047810 */ /* 0x000fc80007ffe0ff */
[----:B------:R-:W-:-:S04]  /*2450*/  VIADDMNMX R4, R3, R5, R4, !PT ;  /* 0x0000000503047246 */ /* 0x000fc80007800104 */
[C---:B------:R-:W-:Y:S01]  /*2460*/  IADD3 R12, PT, PT, -R3.reuse, R4, RZ ;  /* 0x00000004030c7210 */ /* 0x040fe20007ffe1ff */
[----:B------:R-:W-:-:S03]  /*2470*/  IMAD.IADD R4, R3, 0x1, -R4 ;  /* 0x0000000103047824 */ /* 0x000fc600078e0a04 */
[----:B------:R-:W-:Y:S02]  /*2480*/  LOP3.LUT R23, R12, 0xf, RZ, 0xc0, !PT ;  /* 0x0000000f0c177812 */ /* 0x000fe400078ec0ff */
[----:B------:R-:W-:Y:S02]  /*2490*/  ISETP.GT.U32.AND P1, PT, R4, -0x10, PT ;  /* 0xfffffff00400780c */ /* 0x000fe40003f24070 */
[----:B------:R-:W-:-:S11]  /*24a0*/  ISETP.NE.AND P0, PT, R23, RZ, PT ;  /* 0x000000ff1700720c */ /* 0x000fd60003f05270 */
[----:B------:R-:W-:Y:S05]  /*24b0*/  @P1 BRA `(.L_x_15) ;  /* 0x00000004008c1947 */ /* 0x000fea0003800000 */
[----:B------:R-:W0:Y:S01]  /*24c0*/  LDCU.128 UR4, c[0x0][0x380] ;  /* 0x00007000ff0477ac */ /* 0x000e220008000c00 */
[----:B------:R-:W-:Y:S01]  /*24d0*/  HFMA2 R4, -RZ, RZ, 0, 1.9073486328125e-06 ;  /* 0x00000020ff047431 */ /* 0x000fe200000001ff */
[----:B------:R-:W-:Y:S01]  /*24e0*/  MOV R5, 0x0 ;  /* 0x0000000000057802 */ /* 0x000fe20000000f00 */
[----:B------:R-:W-:Y:S01]  /*24f0*/  HFMA2 R16, -RZ, RZ, 0, 0 ;  /* 0x00000000ff107431 */ /* 0x000fe200000001ff */
[----:B------:R-:W-:-:S05]  /*2500*/  LOP3.LUT R17, R12, 0xfffffff0, RZ, 0xc0, !PT ;  /* 0xfffffff00c117812 */ /* 0x000fca00078ec0ff */
[----:B------:R-:W-:Y:S02]  /*2510*/  IMAD.MOV R17, RZ, RZ, -R17 ;  /* 0x000000ffff117224 */ /* 0x000fe400078e0a11 */
[----:B------:R-:W-:-:S03]  /*2520*/  IMAD.WIDE.U32 R4, R3, 0x4, R4 ;  /* 0x0000000403047825 */ /* 0x000fc600078e0004 */
[C---:B0-----:R-:W-:Y:S02]  /*2530*/  IADD3 R14, P1, PT, R4.reuse, UR6, RZ ;  /* 0x00000006040e7c10 */ /* 0x041fe4000ff3e0ff */
[----:B------:R-:W-:Y:S02]  /*2540*/  IADD3 R4, P2, PT, R4, UR4, RZ ;  /* 0x0000000404047c10 */ /* 0x000fe4000ff5e0ff */
[C---:B------:R-:W-:Y:S02]  /*2550*/  IADD3.X R15, PT, PT, R5.reuse, UR7, RZ, P1, !PT ;  /* 0x00000007050f7c10 */ /* 0x040fe40008ffe4ff */
[----:B------:R-:W-:-:S09]  /*2560*/  IADD3.X R5, PT, PT, R5, UR5, RZ, P2, !PT ;  /* 0x0000000505057c10 */ /* 0x000fd200097fe4ff */
.L_x_16:
[----:B---3--:R-:W2:Y:S04]  /*2570*/  LDG.E R24, desc[UR10][R4.64+-0x20] ;  /* 0xffffe00a04187981 */ /* 0x008ea8000c1e1900 */
[----:B------:R-:W3:Y:S04]  /*2580*/  LDG.E R25, desc[UR10][R14.64+-0x20] ;  /* 0xffffe00a0e197981 */ /* 0x000ee8000c1e1900 */
[----:B------:R-:W4:Y:S04]  /*2590*/  LDG.E R26, desc[UR10][R4.64+-0x1c] ;  /* 0xffffe40a041a7981 */ /* 0x000f28000c1e1900 */
[----:B------:R-:W5:Y:S04]  /*25a0*/  LDG.E R21, desc[UR10][R14.64+-0x1c] ;  /* 0xffffe40a0e157981 */ /* 0x000f68000c1e1900 */
[----:B------:R-:W5:Y:S04]  /*25b0*/  LDG.E R22, desc[UR10][R4.64+-0x18] ;  /* 0xffffe80a04167981 */ /* 0x000f68000c1e1900 */
[----:B------:R-:W5:Y:S04]  /*25c0*/  LDG.E R19, desc[UR10][R14.64+-0x18] ;  /* 0xffffe80a0e137981 */ /* 0x000f68000c1e1900 */
[----:B------:R-:W5:Y:S04]  /*25d0*/  LDG.E R20, desc[UR10][R4.64+-0x14] ;  /* 0xffffec0a04147981 */ /* 0x000f68000c1e1900 */
[----:B------:R-:W5:Y:S01]  /*25e0*/  LDG.E R18, desc[UR10][R14.64+-0x14] ;  /* 0xffffec0a0e127981 */ /* 0x000f62000c1e1900 */
[----:B--2---:R-:W-:-:S04]  /*25f0*/  FFMA R24, R24, R0, R13 ;  /* 0x0000000018187223 */ /* 0x004fc8000000000d */
[----:B---3--:R-:W-:Y:S02]  /*2600*/  FADD R25, R24, -R25 ;  /* 0x8000001918197221 */ /* 0x008fe40000000000 */
[----:B------:R-:W2:Y:S01]  /*2610*/  LDG.E R24, desc[UR10][R4.64+-0xc] ;  /* 0xfffff40a04187981 */ /* 0x000ea2000c1e1900 */
[----:B----4-:R-:W-:Y:S01]  /*2620*/  FFMA R26, R26, R0, R13 ;  /* 0x000000001a1a7223 */ /* 0x010fe2000000000d */
[----:B------:R-:W-:-:S03]  /*2630*/  FADD R25, R25, R16 ;  /* 0x0000001019197221 */ /* 0x000fc60000000000 */
[----:B-----5:R-:W-:Y:S02]  /*2640*/  FADD R26, R26, -R21 ;  /* 0x800000151a1a7221 */ /* 0x020fe40000000000 */
[----:B------:R-:W3:Y:S01]  /*2650*/  LDG.E R21, desc[UR10][R14.64+-0xc] ;  /* 0xfffff40a0e157981 */ /* 0x000ee2000c1e1900 */
[----:B------:R-:W-:-:S03]  /*2660*/  FFMA R16, R22, R0, R13 ;  /* 0x0000000016107223 */ /* 0x000fc6000000000d */
[----:B------:R-:W4:Y:S01]  /*2670*/  LDG.E R22, desc[UR10][R4.64+-0x10] ;  /* 0xfffff00a04167981 */ /* 0x000f22000c1e1900 */
[----:B------:R-:W-:Y:S01]  /*2680*/  FADD R25, R25, R26 ;  /* 0x0000001a19197221 */ /* 0x000fe20000000000 */
[----:B------:R-:W-:Y:S02]  /*2690*/  FADD R16, R16, -R19 ;  /* 0x8000001310107221 */ /* 0x000fe40000000000 */
[----:B------:R-:W5:Y:S02]  /*26a0*/  LDG.E R19, desc[UR10][R14.64+-0x10] ;  /* 0xfffff00a0e137981 */ /* 0x000f64000c1e1900 */
[----:B------:R-:W-:Y:S01]  /*26b0*/  FADD R16, R25, R16 ;  /* 0x0000001019107221 */ /* 0x000fe20000000000 */
[----:B------:R-:W-:Y:S01]  /*26c0*/  FFMA R25, R20, R0, R13 ;  /* 0x0000000014197223 */ /* 0x000fe2000000000d */
[----:B------:R-:W3:Y:S04]  /*26d0*/  LDG.E R26, desc[UR10][R4.64+0x1c] ;  /* 0x00001c0a041a7981 */ /* 0x000ee8000c1e1900 */
[----:B------:R-:W3:Y:S01]  /*26e0*/  LDG.E R20, desc[UR10][R4.64+-0x8] ;  /* 0xfffff80a04147981 */ /* 0x000ee2000c1e1900 */
[----:B------:R-:W-:-:S03]  /*26f0*/  FADD R27, R25, -R18 ;  /* 0x80000012191b7221 */ /* 0x000fc60000000000 */
[----:B------:R-:W3:Y:S04]  /*2700*/  LDG.E R25, desc[UR10][R14.64+-0x8] ;  /* 0xfffff80a0e197981 */ /* 0x000ee8000c1e1900 */
[----:B------:R-:W3:Y:S01]  /*2710*/  LDG.E R18, desc[UR10][R4.64+-0x4] ;  /* 0xfffffc0a04127981 */ /* 0x000ee2000c1e1900 */
[----:B------:R-:W-:-:S03]  /*2720*/  FADD R27, R16, R27 ;  /* 0x0000001b101b7221 */ /* 0x000fc60000000000 */
[----:B------:R-:W3:Y:S01]  /*2730*/  LDG.E R16, desc[UR10][R14.64+-0x4] ;  /* 0xfffffc0a0e107981 */ /* 0x000ee2000c1e1900 */
[-CC-:B--2---:R-:W-:Y:S01]  /*2740*/  FFMA R24, R24, R0.reuse, R13.reuse ;  /* 0x0000000018187223 */ /* 0x184fe2000000000d */
[----:B----4-:R-:W-:-:S04]  /*2750*/  FFMA R22, R22, R0, R13 ;  /* 0x0000000016167223 */ /* 0x010fc8000000000d */
[----:B-----5:R-:W-:Y:S01]  /*2760*/  FADD R22, R22, -R19 ;  /* 0x8000001316167221 */ /* 0x020fe20000000000 */
[----:B---3--:R-:W-:Y:S01]  /*2770*/  FADD R21, R24, -R21 ;  /* 0x8000001518157221 */ /* 0x008fe20000000000 */
[----:B------:R-:W2:Y:S02]  /*2780*/  LDG.E R19, desc[UR10][R14.64] ;  /* 0x0000000a0e137981 */ /* 0x000ea4000c1e1900 */
[----:B------:R-:W-:Y:S01]  /*2790*/  FADD R22, R27, R22 ;  /* 0x000000161b167221 */ /* 0x000fe20000000000 */
[----:B------:R-:W-:-:S03]  /*27a0*/  FFMA R24, R20, R0, R13 ;  /* 0x0000000014187223 */ /* 0x000fc6000000000d */
[----:B------:R-:W-:Y:S01]  /*27b0*/  FADD R21, R22, R21 ;  /* 0x0000001516157221 */ /* 0x000fe20000000000 */
[----:B------:R-:W3:Y:S01]  /*27c0*/  LDG.E R20, desc[UR10][R4.64] ;  /* 0x0000000a04147981 */ /* 0x000ee2000c1e1900 */
[----:B------:R-:W-:-:S03]  /*27d0*/  FADD R24, R24, -R25 ;  /* 0x8000001918187221 */ /* 0x000fc60000000000 */
[----:B------:R-:W4:Y:S01]  /*27e0*/  LDG.E R22, desc[UR10][R4.64+0x4] ;  /* 0x0000040a04167981 */ /* 0x000f22000c1e1900 */
[----:B------:R-:W-:Y:S01]  /*27f0*/  FADD R24, R21, R24 ;  /* 0x0000001815187221 */ /* 0x000fe20000000000 */
[----:B------:R-:W-:Y:S02]  /*2800*/  FFMA R25, R18, R0, R13 ;  /* 0x0000000012197223 */ /* 0x000fe4000000000d */
[----:B------:R-:W5:Y:S04]  /*2810*/  LDG.E R21, desc[UR10][R14.64+0x4] ;  /* 0x0000040a0e157981 */ /* 0x000f68000c1e1900 */
[----:B------:R-:W5:Y:S01]  /*2820*/  LDG.E R18, desc[UR10][R4.64+0x8] ;  /* 0x0000080a04127981 */ /* 0x000f62000c1e1900 */
[----:B------:R-:W-:-:S03]  /*2830*/  FADD R27, R25, -R16 ;  /* 0x80000010191b7221 */ /* 0x000fc60000000000 */
[----:B------:R-:W5:Y:S01]  /*2840*/  LDG.E R25, desc[UR10][R14.64+0x8] ;  /* 0x0000080a0e197981 */ /* 0x000f62000c1e1900 */
[----:B------:R-:W-:-:S03]  /*2850*/  FADD R27, R24, R27 ;  /* 0x0000001b181b7221 */ /* 0x000fc60000000000 */
[----:B------:R-:W5:Y:S04]  /*2860*/  LDG.E R24, desc[UR10][R4.64+0xc] ;  /* 0x00000c0a04187981 */ /* 0x000f68000c1e1900 */
[----:B------:R-:W5:Y:S01]  /*2870*/  LDG.E R16, desc[UR10][R14.64+0xc] ;  /* 0x00000c0a0e107981 */ /* 0x000f62000c1e1900 */
[-CC-:B---3--:R-:W-:Y:S01]  /*2880*/  FFMA R20, R20, R0.reuse, R13.reuse ;  /* 0x0000000014147223 */ /* 0x188fe2000000000d */
[----:B----4-:R-:W-:-:S03]  /*2890*/  FFMA R22, R22, R0, R13 ;  /* 0x0000000016167223 */ /* 0x010fc6000000000d */
[----:B--2---:R-:W-:Y:S02]  /*28a0*/  FADD R20, R20, -R19 ;  /* 0x8000001314147221 */ /* 0x004fe40000000000 */
[----:B------:R-:W2:Y:S01]  /*28b0*/  LDG.E R19, desc[UR10][R14.64+0x10] ;  /* 0x0000100a0e137981 */ /* 0x000ea2000c1e1900 */
[----:B-----5:R-:W-:Y:S01]  /*28c0*/  FADD R21, R22, -R21 ;  /* 0x8000001516157221 */ /* 0x020fe20000000000 */
[----:B------:R-:W-:Y:S01]  /*28d0*/  FADD R20, R27, R20 ;  /* 0x000000141b147221 */ /* 0x000fe20000000000 */
[-C--:B------:R-:W-:Y:S02]  /*28e0*/  FFMA R22, R18, R0.reuse, R13 ;  /* 0x0000000012167223 */ /* 0x080fe4000000000d */
[----:B------:R-:W3:Y:S01]  /*28f0*/  LDG.E R18, desc[UR10][R4.64+0x10] ;  /* 0x0000100a04127981 */ /* 0x000ee2000c1e1900 */
[----:B------:R-:W-:Y:S01]  /*2900*/  FADD R21, R20, R21 ;  /* 0x0000001514157221 */ /* 0x000fe20000000000 */
[----:B------:R-:W-:Y:S02]  /*2910*/  FADD R22, R22, -R25 ;  /* 0x8000001916167221 */ /* 0x000fe40000000000 */
[----:B------:R-:W4:Y:S02]  /*2920*/  LDG.E R20, desc[UR10][R4.64+0x14] ;  /* 0x0000140a04147981 */ /* 0x000f24000c1e1900 */
[----:B------:R-:W-:Y:S01]  /*2930*/  FADD R25, R21, R22 ;  /* 0x0000001615197221 */ /* 0x000fe20000000000 */
[----:B------:R-:W-:Y:S01]  /*2940*/  FFMA R27, R24, R0, R13 ;  /* 0x00000000181b7223 */ /* 0x000fe2000000000d */
[----:B------:R-:W5:Y:S04]  /*2950*/  LDG.E R21, desc[UR10][R14.64+0x14] ;  /* 0x0000140a0e157981 */ /* 0x000f68000c1e1900 */
[----:B------:R0:W5:Y:S01]  /*2960*/  LDG.E R22, desc[UR10][R4.64+0x18] ;  /* 0x0000180a04167981 */ /* 0x000162000c1e1900 */
[----:B------:R-:W-:-:S03]  /*2970*/  FADD R24, R27, -R16 ;  /* 0x800000101b187221 */ /* 0x000fc60000000000 */
[----:B------:R-:W5:Y:S01]  /*2980*/  LDG.E R16, desc[UR10][R14.64+0x18] ;  /* 0x0000180a0e107981 */ /* 0x000f62000c1e1900 */
[----:B------:R-:W-:-:S03]  /*2990*/  FADD R25, R25, R24 ;  /* 0x0000001819197221 */ /* 0x000fc60000000000 */
[----:B------:R1:W5:Y:S01]  /*29a0*/  LDG.E R24, desc[UR10][R14.64+0x1c] ;  /* 0x00001c0a0e187981 */ /* 0x000362000c1e1900 */
[----:B------:R-:W-:-:S04]  /*29b0*/  IADD3 R17, PT, PT, R17, 0x10, RZ ;  /* 0x0000001011117810 */ /* 0x000fc80007ffe0ff */
[----:B------:R-:W-:Y:S02]  /*29c0*/  ISETP.NE.AND P1, PT, R17, RZ, PT ;  /* 0x000000ff1100720c */ /* 0x000fe40003f25270 */
[----:B0-----:R-:W-:Y:S02]  /*29d0*/  IADD3 R4, P3, PT, R4, 0x40, RZ ;  /* 0x0000004004047810 */ /* 0x001fe40007f7e0ff */
[----:B-1----:R-:W-:Y:S02]  /*29e0*/  IADD3 R14, P2, PT, R14, 0x40, RZ ;  /* 0x000000400e0e7810 */ /* 0x002fe40007f5e0ff */
[----:B------:R-:W-:Y:S02]  /*29f0*/  IADD3.X R5, PT, PT, RZ, R5, RZ, P3, !PT ;  /* 0x00000005ff057210 */ /* 0x000fe40001ffe4ff */
[----:B------:R-:W-:Y:S02]  /*2a00*/  IADD3.X R15, PT, PT, RZ, R15, RZ, P2, !PT ;  /* 0x0000000fff0f7210 */ /* 0x000fe400017fe4ff */
[----:B------:R-:W-:Y:S01]  /*2a10*/  IADD3 R3, PT, PT, R3, 0x10, RZ ;  /* 0x0000001003037810 */ /* 0x000fe20007ffe0ff */
[----:B---3--:R-:W-:-:S04]  /*2a20*/  FFMA R18, R18, R0, R13 ;  /* 0x0000000012127223 */ /* 0x008fc8000000000d */
[----:B--2---:R-:W-:Y:S01]  /*2a30*/  FADD R18, R18, -R19 ;  /* 0x8000001312127221 */ /* 0x004fe20000000000 */
[----:B----4-:R-:W-:-:S03]  /*2a40*/  FFMA R20, R20, R0, R13 ;  /* 0x0000000014147223 */ /* 0x010fc6000000000d */
[----:B------:R-:W-:Y:S01]  /*2a50*/  FADD R18, R25, R18 ;  /* 0x0000001219127221 */ /* 0x000fe20000000000 */
[----:B-----5:R-:W-:Y:S01]  /*2a60*/  FADD R21, R20, -R21 ;  /* 0x8000001514157221 */ /* 0x020fe20000000000 */
[----:B------:R-:W-:-:S03]  /*2a70*/  FFMA R19, R22, R0, R13 ;  /* 0x0000000016137223 */ /* 0x000fc6000000000d */
[----:B------:R-:W-:Y:S01]  /*2a80*/  FADD R18, R18, R21 ;  /* 0x0000001512127221 */ /* 0x000fe20000000000 */
[----:B------:R-:W-:-:S04]  /*2a90*/  FADD R19, R19, -R16 ;  /* 0x8000001013137221 */ /* 0x000fc80000000000 */
[----:B------:R-:W-:Y:S01]  /*2aa0*/  FADD R18, R18, R19 ;  /* 0x0000001312127221 */ /* 0x000fe20000000000 */
[----:B------:R-:W-:-:S04]  /*2ab0*/  FFMA R19, R26, R0, R13 ;  /* 0x000000001a137223 */ /* 0x000fc8000000000d */
[----:B------:R-:W-:-:S04]  /*2ac0*/  FADD R19, R19, -R24 ;  /* 0x8000001813137221 */ /* 0x000fc80000000000 */
[----:B------:R-:W-:Y:S01]  /*2ad0*/  FADD R16, R18, R19 ;  /* 0x0000001312107221 */ /* 0x000fe20000000000 */
[----:B------:R-:W-:Y:S06]  /*2ae0*/  @P1 BRA `(.L_x_16) ;  /* 0xfffffff800a01947 */ /* 0x000fec000383ffff */
.L_x_15:
[----:B------:R-:W-:Y:S05]  /*2af0*/  BSYNC.RECONVERGENT B0 ;  /* 0x0000000000007941 */ /* 0x000fea0003800200 */
.L_x_14:
[----:B------:R-:W-:Y:S04]  /*2b00*/  BSSY.RECONVERGENT B0, `(.L_x_17) ;  /* 0x000006e000007945 */ /* 0x000fe80003800200 */
[----:B------:R-:W-:Y:S05]  /*2b10*/  @!P0 BRA `(.L_x_18) ;  /* 0x0000000400b08947 */ /* 0x000fea0003800000 */
[----:B------:R-:W-:Y:S01]  /*2b20*/  ISETP.GE.U32.AND P0, PT, R23, 0x8, PT ;  /* 0x000000081700780c */ /* 0x000fe20003f06070 */
[----:B------:R-:W-:Y:S01]  /*2b30*/  BSSY.RECONVERGENT B1, `(.L_x_19) ;  /* 0x0000031000017945 */ /* 0x000fe20003800200 */
[----:B---3--:R-:W-:-:S04]  /*2b40*/  LOP3.LUT R25, R12, 0x7, RZ, 0xc0, !PT ;  /* 0x000000070c197812 */ /* 0x008fc800078ec0ff */
[----:B------:R-:W-:-:S07]  /*2b50*/  ISETP.NE.AND P1, PT, R25, RZ, PT ;  /* 0x000000ff1900720c */ /* 0x000fce0003f25270 */
[----:B------:R-:W-:Y:S06]  /*2b60*/  @!P0 BRA `(.L_x_20) ;  /* 0x0000000000b48947 */ /* 0x000fec0003800000 */
[----:B------:R-:W0:Y:S08]  /*2b70*/  LDC.64 R14, c[0x0][0x380] ;  /* 0x0000e000ff0e7b82 */ /* 0x000e300000000a00 */
[----:B------:R-:W1:Y:S01]  /*2b80*/  LDC.64 R4, c[0x0][0x388] ;  /* 0x0000e200ff047b82 */ /* 0x000e620000000a00 */
[----:B0-----:R-:W-:-:S05]  /*2b90*/  IMAD.WIDE.U32 R14, R3, 0x4, R14 ;  /* 0x00000004030e7825 */ /* 0x001fca00078e000e */
[----:B------:R-:W2:Y:S01]  /*2ba0*/  LDG.E R20, desc[UR10][R14.64] ;  /* 0x0000000a0e147981 */ /* 0x000ea2000c1e1900 */
[----:B-1----:R-:W-:-:S03]  /*2bb0*/  IMAD.WIDE.U32 R4, R3, 0x4, R4 ;  /* 0x0000000403047825 */ /* 0x002fc600078e0004 */
[----:B------:R-:W3:Y:S04]  /*2bc0*/  LDG.E R24, desc[UR10][R14.64+0x4] ;  /* 0x0000040a0e187981 */ /* 0x000ee8000c1e1900 */
[----:B------:R-:W4:Y:S04]  /*2bd0*/  LDG.E R17, desc[UR10][R4.64] ;  /* 0x0000000a04117981 */ /* 0x000f28000c1e1900 */
[----:B------:R-:W5:Y:S04]  /*2be0*/  LDG.E R21, desc[UR10][R4.64+0x4] ;  /* 0x0000040a04157981 */ /* 0x000f68000c1e1900 */
[----:B------:R-:W5:Y:S04]  /*2bf0*/  LDG.E R18, desc[UR10][R14.64+0x8] ;  /* 0x0000080a0e127981 */ /* 0x000f68000c1e1900 */
[----:B------:R-:W5:Y:S04]  /*2c00*/  LDG.E R19, desc[UR10][R4.64+0x8] ;  /* 0x0000080a04137981 */ /* 0x000f68000c1e1900 */
[----:B------:R-:W5:Y:S04]  /*2c10*/  LDG.E R22, desc[UR10][R14.64+0xc] ;  /* 0x00000c0a0e167981 */ /* 0x000f68000c1e1900 */
[----:B------:R-:W5:Y:S04]  /*2c20*/  LDG.E R28, desc[UR10][R14.64+0x1c] ;  /* 0x00001c0a0e1c7981 */ /* 0x000f68000c1e1900 */
[----:B------:R-:W5:Y:S04]  /*2c30*/  LDG.E R27, desc[UR10][R4.64+0x18] ;  /* 0x0000180a041b7981 */ /* 0x000f68000c1e1900 */
[----:B------:R-:W5:Y:S01]  /*2c40*/  LDG.E R29, desc[UR10][R4.64+0x1c] ;  /* 0x00001c0a041d7981 */ /* 0x000f62000c1e1900 */
[-CC-:B--2---:R-:W-:Y:S01]  /*2c50*/  FFMA R20, R20, R0.reuse, R13.reuse ;  /* 0x0000000014147223 */ /* 0x184fe2000000000d */
[----:B---3--:R-:W-:-:S03]  /*2c60*/  FFMA R24, R24, R0, R13 ;  /* 0x0000000018187223 */ /* 0x008fc6000000000d */
[----:B----4-:R-:W-:Y:S02]  /*2c70*/  FADD R23, R20, -R17 ;  /* 0x8000001114177221 */ /* 0x010fe40000000000 */
[----:B------:R-:W2:Y:S01]  /*2c80*/  LDG.E R17, desc[UR10][R4.64+0xc] ;  /* 0x00000c0a04117981 */ /* 0x000ea2000c1e1900 */
[----:B-----5:R-:W-:-:S03]  /*2c90*/  FADD R26, R24, -R21 ;  /* 0x80000015181a7221 */ /* 0x020fc60000000000 */
[----:B------:R-:W3:Y:S01]  /*2ca0*/  LDG.E R20, desc[UR10][R14.64+0x10] ;  /* 0x0000100a0e147981 */ /* 0x000ee2000c1e1900 */
[----:B------:R-:W-:-:S03]  /*2cb0*/  FADD R23, R16, R23 ;  /* 0x0000001710177221 */ /* 0x000fc60000000000 */
[----:B------:R-:W4:Y:S01]  /*2cc0*/  LDG.E R16, desc[UR10][R4.64+0x10] ;  /* 0x0000100a04107981 */ /* 0x000f22000c1e1900 */
[----:B------:R-:W-:-:S03]  /*2cd0*/  FADD R23, R23, R26 ;  /* 0x0000001a17177221 */ /* 0x000fc60000000000 */
[----:B------:R-:W5:Y:S04]  /*2ce0*/  LDG.E R24, desc[UR10][R14.64+0x14] ;  /* 0x0000140a0e187981 */ /* 0x000f68000c1e1900 */
[----:B------:R-:W5:Y:S04]  /*2cf0*/  LDG.E R21, desc[UR10][R4.64+0x14] ;  /* 0x0000140a04157981 */ /* 0x000f68000c1e1900 */
[----:B------:R-:W5:Y:S01]  /*2d00*/  LDG.E R26, desc[UR10][R14.64+0x18] ;  /* 0x0000180a0e1a7981 */ /* 0x000f62000c1e1900 */
[-CC-:B------:R-:W-:Y:S01]  /*2d10*/  FFMA R18, R18, R0.reuse, R13.reuse ;  /* 0x0000000012127223 */ /* 0x180fe2000000000d */
[----:B------:R-:W-:-:S03]  /*2d20*/  FFMA R22, R22, R0, R13 ;  /* 0x0000000016167223 */ /* 0x000fc6000000000d */
[----:B------:R-:W-:-:S04]  /*2d30*/  FADD R18, R18, -R19 ;  /* 0x8000001312127221 */ /* 0x000fc80000000000 */
[----:B------:R-:W-:Y:S01]  /*2d40*/  FADD R18, R23, R18 ;  /* 0x0000001217127221 */ /* 0x000fe20000000000 */
[----:B------:R-:W-:-:S04]  /*2d50*/  FFMA R28, R28, R0, R13 ;  /* 0x000000001c1c7223 */ /* 0x000fc8000000000d */
[----:B------:R-:W-:Y:S01]  /*2d60*/  FADD R29, R28, -R29 ;  /* 0x8000001d1c1d7221 */ /* 0x000fe20000000000 */
[----:B------:R-:W-:Y:S02]  /*2d70*/  VIADD R3, R3, 0x8 ;  /* 0x0000000803037836 */ /* 0x000fe40000000000 */
[----:B--2---:R-:W-:Y:S01]  /*2d80*/  FADD R17, R22, -R17 ;  /* 0x8000001116117221 */ /* 0x004fe20000000000 */
[----:B---3--:R-:W-:-:S03]  /*2d90*/  FFMA R19, R20, R0, R13 ;  /* 0x0000000014137223 */ /* 0x008fc6000000000d */
[----:B------:R-:W-:Y:S01]  /*2da0*/  FADD R17, R18, R17 ;  /* 0x0000001112117221 */ /* 0x000fe20000000000 */
[----:B----4-:R-:W-:Y:S01]  /*2db0*/  FADD R16, R19, -R16 ;  /* 0x8000001013107221 */ /* 0x010fe20000000000 */
[----:B-----5:R-:W-:-:S03]  /*2dc0*/  FFMA R24, R24, R0, R13 ;  /* 0x0000000018187223 */ /* 0x020fc6000000000d */
[----:B------:R-:W-:Y:S01]  /*2dd0*/  FADD R16, R17, R16 ;  /* 0x0000001011107221 */ /* 0x000fe20000000000 */
[----:B------:R-:W-:Y:S01]  /*2de0*/  FADD R21, R24, -R21 ;  /* 0x8000001518157221 */ /* 0x000fe20000000000 */
[----:B------:R-:W-:-:S03]  /*2df0*/  FFMA R26, R26, R0, R13 ;  /* 0x000000001a1a7223 */ /* 0x000fc6000000000d */
[----:B------:R-:W-:Y:S01]  /*2e00*/  FADD R16, R16, R21 ;  /* 0x0000001510107221 */ /* 0x000fe20000000000 */
[----:B------:R-:W-:-:S04]  /*2e10*/  FADD R27, R26, -R27 ;  /* 0x8000001b1a1b7221 */ /* 0x000fc80000000000 */
[----:B------:R-:W-:-:S04]  /*2e20*/  FADD R16, R16, R27 ;  /* 0x0000001b10107221 */ /* 0x000fc80000000000 */
[----:B------:R-:W-:-:S07]  /*2e30*/  FADD R16, R16, R29 ;  /* 0x0000001d10107221 */ /* 0x000fce0000000000 */
.L_x_20:
[----:B------:R-:W-:Y:S05]  /*2e40*/  BSYNC.RECONVERGENT B1 ;  /* 0x0000000000017941 */ /* 0x000fea0003800200 */
.L_x_19:
[----:B------:R-:W-:Y:S05]  /*2e50*/  @!P1 BRA `(.L_x_18) ;  /* 0x0000000000e09947 */ /* 0x000fea0003800000 */
[----:B------:R-:W-:Y:S01]  /*2e60*/  ISETP.GE.U32.AND P0, PT, R25, 0x4, PT ;  /* 0x000000041900780c */ /* 0x000fe20003f06070 */
[----:B------:R-:W-:Y:S01]  /*2e70*/  BSSY.RECONVERGENT B1, `(.L_x_21) ;  /* 0x000001d000017945 */ /* 0x000fe20003800200 */
[----:B------:R-:W-:-:S04]  /*2e80*/  LOP3.LUT R12, R12, 0x3, RZ, 0xc0, !PT ;  /* 0x000000030c0c7812 */ /* 0x000fc800078ec0ff */
        /* <DEDUP_REMOVED lines=13> */
[----:B------:R-:W5:Y:S01]  /*2f60*/  LDG.E R23, desc[UR10][R4.64+0xc] ;  /* 0x00000c0a04177981 */ /* 0x000f62000c1e1900 */
[----:B------:R-:W-:Y:S01]  /*2f70*/  IADD3 R3, PT, PT, R3, 0x4, RZ ;  /* 0x0000000403037810 */ /* 0x000fe20007ffe0ff */
[-CC-:B--2---:R-:W-:Y:S01]  /*2f80*/  FFMA R18, R18, R0.reuse, R13.reuse ;  /* 0x0000000012127223 */ /* 0x184fe2000000000d */
[----:B---3--:R-:W-:-:S03]  /*2f90*/  FFMA R20, R20, R0, R13 ;  /* 0x0000000014147223 */ /* 0x008fc6000000000d */
[----:B----4-:R-:W-:-:S04]  /*2fa0*/  FADD R19, R18, -R19 ;  /* 0x8000001312137221 */ /* 0x010fc80000000000 */
[----:B------:R-:W-:Y:S01]  /*2fb0*/  FADD R19, R16, R19 ;  /* 0x0000001310137221 */ /* 0x000fe20000000000 */
[----:B-----5:R-:W-:Y:S01]  /*2fc0*/  FADD R20, R20, -R21 ;  /* 0x8000001514147221 */ /* 0x020fe20000000000 */
[----:B------:R-:W-:-:S03]  /*2fd0*/  FFMA R22, R22, R0, R13 ;  /* 0x0000000016167223 */ /* 0x000fc6000000000d */
[----:B------:R-:W-:Y:S01]  /*2fe0*/  FADD R19, R19, R20 ;  /* 0x0000001413137221 */ /* 0x000fe20000000000 */
[----:B------:R-:W-:Y:S01]  /*2ff0*/  FFMA R24, R24, R0, R13 ;  /* 0x0000000018187223 */ /* 0x000fe2000000000d */
[----:B------:R-:W-:-:S03]  /*3000*/  FADD R22, R22, -R17 ;  /* 0x8000001116167221 */ /* 0x000fc60000000000 */
[----:B------:R-:W-:Y:S01]  /*3010*/  FADD R24, R24, -R23 ;  /* 0x8000001718187221 */ /* 0x000fe20000000000 */
[----:B------:R-:W-:-:S04]  /*3020*/  FADD R19, R19, R22 ;  /* 0x0000001613137221 */ /* 0x000fc80000000000 */
[----:B------:R-:W-:-:S07]  /*3030*/  FADD R16, R19, R24 ;  /* 0x0000001813107221 */ /* 0x000fce0000000000 */
.L_x_22:
[----:B------:R-:W-:Y:S05]  /*3040*/  BSYNC.RECONVERGENT B1 ;  /* 0x0000000000017941 */ /* 0x000fea0003800200 */
.L_x_21:
[----:B------:R-:W-:Y:S05]  /*3050*/  @!P1 BRA `(.L_x_18) ;  /* 0x0000000000609947 */ /* 0x000fea0003800000 */
[----:B------:R-:W0:Y:S01]  /*3060*/  LDC.64 R4, c[0x0][0x388] ;  /* 0x0000e200ff047b82 */ /* 0x000e220000000a00 */
[----:B------:R-:W-:-:S07]  /*3070*/  IMAD.MOV R12, RZ, RZ, -R12 ;  /* 0x000000ffff0c7224 */ /* 0x000fce00078e0a0c */
[----:B------:R-:W1:Y:S01]  /*3080*/  LDC.64 R14, c[0x0][0x380] ;  /* 0x0000e000ff0e7b82 */ /* 0x000e620000000a00 */
[----:B0-----:R-:W-:-:S03]  /*3090*/  IMAD.WIDE.U32 R4, R3, 0x4, R4 ;  /* 0x0000000403047825 */ /* 0x001fc600078e0004 */
[----:B------:R-:W-:Y:S02]  /*30a0*/  MOV R18, R4 ;  /* 0x0000000400127202 */ /* 0x000fe40000000f00 */
[----:B------:R-:W-:Y:S01]  /*30b0*/  MOV R19, R5 ;  /* 0x0000000500137202 */ /* 0x000fe20000000f00 */
[----:B-1----:R-:W-:-:S03]  /*30c0*/  IMAD.WIDE.U32 R14, R3, 0x4, R14 ;  /* 0x00000004030e7825 */ /* 0x002fc600078e000e */
[----:B------:R-:W-:-:S07]  /*30d0*/  MOV R17, R14 ;  /* 0x0000000e00117202 */ /* 0x000fce0000000f00 */
.L_x_23:
[----:B------:R-:W-:Y:S02]  /*30e0*/  MOV R4, R17 ;  /* 0x0000001100047202 */ /* 0x000fe40000000f00 */
[----:B------:R-:W-:-:S05]  /*30f0*/  MOV R5, R15 ;  /* 0x0000000f00057202 */ /* 0x000fca0000000f00 */
[----:B------:R0:W2:Y:S02]  /*3100*/  LDG.E R14, desc[UR10][R4.64] ;  /* 0x0000000a040e7981 */ /* 0x0000a4000c1e1900 */
[----:B0-----:R-:W-:Y:S02]  /*3110*/  MOV R4, R18 ;  /* 0x0000001200047202 */ /* 0x001fe40000000f00 */
[----:B------:R-:W-:-:S05]  /*3120*/  MOV R5, R19 ;  /* 0x0000001300057202 */ /* 0x000fca0000000f00 */
[----:B------:R-:W3:Y:S01]  /*3130*/  LDG.E R3, desc[UR10][R4.64] ;  /* 0x0000000a04037981 */ /* 0x000ee2000c1e1900 */
[----:B------:R-:W-:Y:S01]  /*3140*/  VIADD R12, R12, 0x1 ;  /* 0x000000010c0c7836 */ /* 0x000fe20000000000 */
[----:B------:R-:W-:Y:S02]  /*3150*/  IADD3 R18, P1, PT, R18, 0x4, RZ ;  /* 0x0000000412127810 */ /* 0x000fe40007f3e0ff */
[----:B------:R-:W-:Y:S02]  /*3160*/  IADD3 R17, P2, PT, R17, 0x4, RZ ;  /* 0x0000000411117810 */ /* 0x000fe40007f5e0ff */
[----:B------:R-:W-:Y:S02]  /*3170*/  ISETP.NE.AND P0, PT, R12, RZ, PT ;  /* 0x000000ff0c00720c */ /* 0x000fe40003f05270 */
[----:B------:R-:W-:Y:S02]  /*3180*/  IADD3.X R19, PT, PT, RZ, R19, RZ, P1, !PT ;  /* 0x00000013ff137210 */ /* 0x000fe40000ffe4ff */
[----:B------:R-:W-:Y:S01]  /*3190*/  IADD3.X R15, PT, PT, RZ, R15, RZ, P2, !PT ;  /* 0x0000000fff0f7210 */ /* 0x000fe200017fe4ff */
[----:B--2---:R-:W-:-:S04]  /*31a0*/  FFMA R14, R14, R0, R13 ;  /* 0x000000000e0e7223 */ /* 0x004fc8000000000d */
[----:B---3--:R-:W-:-:S04]  /*31b0*/  FADD R3, R14, -R3 ;  /* 0x800000030e037221 */ /* 0x008fc80000000000 */
[----:B------:R-:W-:Y:S01]  /*31c0*/  FADD R16, R3, R16 ;  /* 0x0000001003107221 */ /* 0x000fe20000000000 */
[----:B------:R-:W-:Y:S06]  /*31d0*/  @P0 BRA `(.L_x_23) ;  /* 0xfffffffc00c00947 */ /* 0x000fec000383ffff */
.L_x_18:
[----:B------:R-:W-:Y:S05]  /*31e0*/  BSYNC.RECONVERGENT B0 ;  /* 0x0000000000007941 */ /* 0x000fea0003800200 */
.L_x_17:
[----:B------:R0:W1:Y:S02]  /*31f0*/  F2F.F64.F32 R14, R16 ;  /* 0x00000010000e7310 */ /* 0x0000640000201800 */
.L_x_13:
[----:B------:R-:W1:Y:S01]  /*3200*/  F2F.F64.F32 R12, R13 ;  /* 0x0000000d000c7310 */ /* 0x000e620000201800 */
[----:B------:R-:W-:Y:S01]  /*3210*/  IADD3 R2, PT, PT, R2, 0x1, RZ ;  /* 0x0000000102027810 */ /* 0x000fe20007ffe0ff */
[----:B------:R2:W-:Y:S01]  /*3220*/  STL.128 [R1], R8 ;  /* 0x0000000801007387 */ /* 0x0005e20000100c00 */
[----:B------:R-:W-:Y:S01]  /*3230*/  MOV R3, 0x0 ;  /* 0x0000000000037802 */ /* 0x000fe20000000f00 */
[----:B------:R-:W4:Y:S02]  /*3240*/  LDCU.64 UR4, c[0x4][0x8] ;  /* 0x01000100ff0477ac */ /* 0x000f240008000a00 */
[----:B------:R2:W-:Y:S01]  /*3250*/  STL [R1+0x10], R2 ;  /* 0x0000100201007387 */ /* 0x0005e20000100800 */
[----:B---3--:R2:W3:Y:S01]  /*3260*/  LDC.64 R18, c[0x4][R3] ;  /* 0x0100000003127b82 */ /* 0x0084e20000000a00 */
[----:B0-----:R-:W0:Y:S02]  /*3270*/  F2F.F64.F32 R16, R0 ;  /* 0x0000000000107310 */ /* 0x001e240000201800 */
[----:B-1----:R2:W-:Y:S01]  /*3280*/  STL.128 [R1+0x20], R12 ;  /* 0x0000200c01007387 */ /* 0x0025e20000100c00 */
[----:B----4-:R-:W-:-:S03]  /*3290*/  MOV R4, UR4 ;  /* 0x0000000400047c02 */ /* 0x010fc60008000f00 */
[----:B0-----:R2:W-:Y:S01]  /*32a0*/  STL.64 [R1+0x18], R16 ;  /* 0x0000181001007387 */ /* 0x0015e20000100a00 */
[----:B------:R-:W-:-:S07]  /*32b0*/  IMAD.U32 R5, RZ, RZ, UR5 ;  /* 0x00000005ff057e24 */ /* 0x000fce000f8e00ff */
[----:B------:R-:W-:-:S07]  /*32c0*/  LEPC R20, `(.L_x_24) ;  /* 0x000000001014794e */ /* 0x000fce0000000000 */
[----:B--23--:R-:W-:Y:S05]  /*32d0*/  CALL.ABS.NOINC R18 ;  /* 0x0000000012007343 */ /* 0x00cfea0003c00000 */
.L_x_24:
[----:B------:R-:W-:Y:S05]  /*32e0*/  EXIT ;  /* 0x000000000000794d */ /* 0x000fea0003800000 */
        .weak           $__internal_0_$__cuda_sm3x_div_rn_noftz_f32_slowpath
        .type           $__internal_0_$__cuda_sm3x_div_rn_noftz_f32_slowpath,@function
        .size           $__internal_0_$__cuda_sm3x_div_rn_noftz_f32_slowpath,(.L_x_37 - $__internal_0_$__cuda_sm3x_div_rn_noftz_f32_slowpath)
$__internal_0_$__cuda_sm3x_div_rn_noftz_f32_slowpath:
[----:B------:R-:W-:Y:S01]  /*32f0*/  SHF.R.U32.HI R19, RZ, 0x17, R16 ;  /* 0x00000017ff137819 */ /* 0x000fe20000011610 */
[----:B------:R-:W-:Y:S01]  /*3300*/  BSSY.RECONVERGENT B1, `(.L_x_25) ;  /* 0x0000065000017945 */ /* 0x000fe20003800200 */
[----:B------:R-:W-:Y:S01]  /*3310*/  SHF.R.U32.HI R22, RZ, 0x17, R17 ;  /* 0x00000017ff167819 */ /* 0x000fe20000011611 */
[----:B------:R-:W-:Y:S01]  /*3320*/  HFMA2 R26, -RZ, RZ, 4.37890625, 0 ;  /* 0x44610000ff1a7431 */ /* 0x000fe200000001ff */
[----:B------:R-:W-:Y:S02]  /*3330*/  LOP3.LUT R19, R19, 0xff, RZ, 0xc0, !PT ;  /* 0x000000ff13137812 */ /* 0x000fe400078ec0ff */
[----:B------:R-:W-:Y:S02]  /*3340*/  LOP3.LUT R22, R22, 0xff, RZ, 0xc0, !PT ;  /* 0x000000ff16167812 */ /* 0x000fe400078ec0ff */
[----:B------:R-:W-:Y:S02]  /*3350*/  IADD3 R23, PT, PT, R19, -0x1, RZ ;  /* 0xffffffff13177810 */ /* 0x000fe40007ffe0ff */
[----:B------:R-:W-:-:S02]  /*3360*/  IADD3 R25, PT, PT, R22, -0x1, RZ ;  /* 0xffffffff16197810 */ /* 0x000fc40007ffe0ff */
[----:B------:R-:W-:Y:S02]  /*3370*/  ISETP.GT.U32.AND P0, PT, R23, 0xfd, PT ;  /* 0x000000fd1700780c */ /* 0x000fe40003f04070 */
[----:B------:R-:W-:Y:S02]  /*3380*/  MOV R21, R17 ;  /* 0x0000001100157202 */ /* 0x000fe40000000f00 */
[----:B------:R-:W-:-:S13]  /*3390*/  ISETP.GT.U32.OR P0, PT, R25, 0xfd, P0 ;  /* 0x000000fd1900780c */ /* 0x000fda0000704470 */
[----:B------:R-:W-:Y:S01]  /*33a0*/  @!P0 IMAD.MOV.U32 R20, RZ, RZ, RZ ;  /* 0x000000ffff148224 */ /* 0x000fe200078e00ff */
[----:B------:R-:W-:Y:S06]  /*33b0*/  @!P0 BRA `(.L_x_26) ;  /* 0x0000000000608947 */ /* 0x000fec0003800000 */
[----:B------:R-:W-:Y:S02]  /*33c0*/  MOV R12, 0x44610000 ;  /* 0x44610000000c7802 */ /* 0x000fe40000000f00 */
[----:B------:R-:W-:Y:S02]  /*33d0*/  FSETP.GTU.FTZ.AND P0, PT, |R17|, +INF , PT ;  /* 0x7f8000001100780b */ /* 0x000fe40003f1c200 */
[----:B------:R-:W-:-:S04]  /*33e0*/  FSETP.GTU.FTZ.AND P1, PT, |R12|, +INF , PT ;  /* 0x7f8000000c00780b */ /* 0x000fc80003f3c200 */
[----:B------:R-:W-:-:S13]  /*33f0*/  PLOP3.LUT P0, PT, P0, P1, PT, 0xf8, 0x8f ;  /* 0x00000000008f781c */ /* 0x000fda0000703f70 */
[----:B------:R-:W-:Y:S05]  /*3400*/  @P0 BRA `(.L_x_27) ;  /* 0x00000004004c0947 */ /* 0x000fea0003800000 */
[----:B------:R-:W-:-:S13]  /*3410*/  LOP3.LUT P0, RZ, R26, 0x7fffffff, R21, 0xc8, !PT ;  /* 0x7fffffff1aff7812 */ /* 0x000fda000780c815 */
[----:B------:R-:W-:Y:S05]  /*3420*/  @!P0 BRA `(.L_x_28) ;  /* 0x00000004003c8947 */ /* 0x000fea0003800000 */
[C---:B------:R-:W-:Y:S02]  /*3430*/  FSETP.NEU.FTZ.AND P2, PT, |R17|.reuse, +INF , PT ;  /* 0x7f8000001100780b */ /* 0x040fe40003f5d200 */
[----:B------:R-:W-:Y:S02]  /*3440*/  FSETP.NEU.FTZ.AND P1, PT, |R12|, +INF , PT ;  /* 0x7f8000000c00780b */ /* 0x000fe40003f3d200 */
[----:B------:R-:W-:-:S11]  /*3450*/  FSETP.NEU.FTZ.AND P0, PT, |R17|, +INF , PT ;  /* 0x7f8000001100780b */ /* 0x000fd60003f1d200 */
[----:B------:R-:W-:Y:S05]  /*3460*/  @!P1 BRA !P2, `(.L_x_28) ;  /* 0x00000004002c9947 */ /* 0x000fea0005000000 */
[----:B------:R-:W-:-:S04]  /*3470*/  LOP3.LUT P2, RZ, R21, 0x7fffffff, RZ, 0xc0, !PT ;  /* 0x7fffffff15ff7812 */ /* 0x000fc8000784c0ff */
[----:B------:R-:W-:-:S13]  /*3480*/  PLOP3.LUT P1, PT, P1, P2, PT, 0x2f, 0xf2 ;  /* 0x0000000000f2781c */ /* 0x000fda0000f24577 */
[----:B------:R-:W-:Y:S05]  /*3490*/  @P1 BRA `(.L_x_29) ;  /* 0x0000000400181947 */ /* 0x000fea0003800000 */
[----:B------:R-:W-:-:S04]  /*34a0*/  LOP3.LUT P1, RZ, R26, 0x7fffffff, RZ, 0xc0, !PT ;  /* 0x7fffffff1aff7812 */ /* 0x000fc8000782c0ff */
[----:B------:R-:W-:-:S13]  /*34b0*/  PLOP3.LUT P0, PT, P0, P1, PT, 0x2f, 0xf2 ;  /* 0x0000000000f2781c */ /* 0x000fda0000702577 */
[----:B------:R-:W-:Y:S05]  /*34c0*/  @P0 BRA `(.L_x_30) ;  /* 0x0000000400000947 */ /* 0x000fea0003800000 */
[----:B------:R-:W-:Y:S02]  /*34d0*/  ISETP.GE.AND P0, PT, R25, RZ, PT ;  /* 0x000000ff1900720c */ /* 0x000fe40003f06270 */
[----:B------:R-:W-:-:S11]  /*34e0*/  ISETP.GE.AND P1, PT, R23, RZ, PT ;  /* 0x000000ff1700720c */ /* 0x000fd60003f26270 */
[----:B------:R-:W-:Y:S01]  /*34f0*/  @P0 MOV R20, RZ ;  /* 0x000000ff00140202 */ /* 0x000fe20000000f00 */
[----:B------:R-:W-:Y:S01]  /*3500*/  @!P0 FFMA R21, R17, 1.84467440737095516160e+19, RZ ;  /* 0x5f80000011158823 */ /* 0x000fe200000000ff */
[----:B------:R-:W-:Y:S01]  /*3510*/  @!P0 MOV R20, 0xffffffc0 ;  /* 0xffffffc000148802 */ /* 0x000fe20000000f00 */
[----:B------:R-:W-:-:S03]  /*3520*/  @!P1 FFMA R26, R12, 1.84467440737095516160e+19, RZ ;  /* 0x5f8000000c1a9823 */ /* 0x000fc600000000ff */
[----:B------:R-:W-:-:S07]  /*3530*/  @!P1 IADD3 R20, PT, PT, R20, 0x40, RZ ;  /* 0x0000004014149810 */ /* 0x000fce0007ffe0ff */
.L_x_26:
[----:B------:R-:W-:Y:S01]  /*3540*/  LEA R17, R19, 0xc0800000, 0x17 ;  /* 0xc080000013117811 */ /* 0x000fe200078eb8ff */
[----:B------:R-:W-:Y:S01]  /*3550*/  BSSY.RECONVERGENT B2, `(.L_x_31) ;  /* 0x0000036000027945 */ /* 0x000fe20003800200 */
[----:B------:R-:W-:-:S03]  /*3560*/  IADD3 R22, PT, PT, R22, -0x7f, RZ ;  /* 0xffffff8116167810 */ /* 0x000fc60007ffe0ff */
[----:B------:R-:W-:Y:S02]  /*3570*/  IMAD.IADD R23, R26, 0x1, -R17 ;  /* 0x000000011a177824 */ /* 0x000fe400078e0a11 */
[C---:B------:R-:W-:Y:S02]  /*3580*/  IMAD R12, R22.reuse, -0x800000, R21 ;  /* 0xff800000160c7824 */ /* 0x040fe400078e0215 */
[----:B------:R0:W1:Y:S01]  /*3590*/  MUFU.RCP R26, R23 ;  /* 0x00000017001a7308 */ /* 0x0000620000001000 */
[----:B------:R-:W-:Y:S01]  /*35a0*/  FADD.FTZ R17, -R23, -RZ ;  /* 0x800000ff17117221 */ /* 0x000fe20000010100 */
[----:B0-----:R-:W-:-:S04]  /*35b0*/  IADD3 R23, PT, PT, R22, 0x7f, -R19 ;  /* 0x0000007f16177810 */ /* 0x001fc80007ffe813 */
[----:B------:R-:W-:Y:S01]  /*35c0*/  IADD3 R23, PT, PT, R23, R20, RZ ;  /* 0x0000001417177210 */ /* 0x000fe20007ffe0ff */
[----:B-1----:R-:W-:-:S04]  /*35d0*/  FFMA R25, R26, R17, 1 ;  /* 0x3f8000001a197423 */ /* 0x002fc80000000011 */
[----:B------:R-:W-:-:S04]  /*35e0*/  FFMA R21, R26, R25, R26 ;  /* 0x000000191a157223 */ /* 0x000fc8000000001a */
[----:B------:R-:W-:-:S04]  /*35f0*/  FFMA R26, R12, R21, RZ ;  /* 0x000000150c1a7223 */ /* 0x000fc800000000ff */
[----:B------:R-:W-:-:S04]  /*3600*/  FFMA R25, R17, R26, R12 ;  /* 0x0000001a11197223 */ /* 0x000fc8000000000c */
[----:B------:R-:W-:-:S04]  /*3610*/  FFMA R26, R21, R25, R26 ;  /* 0x00000019151a7223 */ /* 0x000fc8000000001a */
[----:B------:R-:W-:-:S04]  /*3620*/  FFMA R17, R17, R26, R12 ;  /* 0x0000001a11117223 */ /* 0x000fc8000000000c */
[----:B------:R-:W-:-:S05]  /*3630*/  FFMA R12, R21, R17, R26 ;  /* 0x00000011150c7223 */ /* 0x000fca000000001a */
[----:B------:R-:W-:-:S04]  /*3640*/  SHF.R.U32.HI R19, RZ, 0x17, R12 ;  /* 0x00000017ff137819 */ /* 0x000fc8000001160c */
[----:B------:R-:W-:-:S04]  /*3650*/  LOP3.LUT R19, R19, 0xff, RZ, 0xc0, !PT ;  /* 0x000000ff13137812 */ /* 0x000fc800078ec0ff */
[----:B------:R-:W-:-:S04]  /*3660*/  IADD3 R19, PT, PT, R19, R23, RZ ;  /* 0x0000001713137210 */ /* 0x000fc80007ffe0ff */
[----:B------:R-:W-:-:S04]  /*3670*/  IADD3 R20, PT, PT, R19, -0x1, RZ ;  /* 0xffffffff13147810 */ /* 0x000fc80007ffe0ff */
[----:B------:R-:W-:-:S13]  /*3680*/  ISETP.GE.U32.AND P0, PT, R20, 0xfe, PT ;  /* 0x000000fe1400780c */ /* 0x000fda0003f06070 */
[----:B------:R-:W-:Y:S05]  /*3690*/  @!P0 BRA `(.L_x_32) ;  /* 0x0000000000808947 */ /* 0x000fea0003800000 */
[----:B------:R-:W-:-:S13]  /*36a0*/  ISETP.GT.AND P0, PT, R19, 0xfe, PT ;  /* 0x000000fe1300780c */ /* 0x000fda0003f04270 */
[----:B------:R-:W-:Y:S05]  /*36b0*/  @P0 BRA `(.L_x_33) ;  /* 0x00000000006c0947 */ /* 0x000fea0003800000 */
[----:B------:R-:W-:-:S13]  /*36c0*/  ISETP.GE.AND P0, PT, R19, 0x1, PT ;  /* 0x000000011300780c */ /* 0x000fda0003f06270 */
[----:B------:R-:W-:Y:S05]  /*36d0*/  @P0 BRA `(.L_x_34) ;  /* 0x0000000000740947 */ /* 0x000fea0003800000 */
[----:B------:R-:W-:Y:S02]  /*36e0*/  ISETP.GE.AND P0, PT, R19, -0x18, PT ;  /* 0xffffffe81300780c */ /* 0x000fe40003f06270 */
[----:B------:R-:W-:-:S11]  /*36f0*/  LOP3.LUT R12, R12, 0x80000000, RZ, 0xc0, !PT ;  /* 0x800000000c0c7812 */ /* 0x000fd600078ec0ff */
[----:B------:R-:W-:Y:S05]  /*3700*/  @!P0 BRA `(.L_x_34) ;  /* 0x0000000000688947 */ /* 0x000fea0003800000 */
[-CC-:B------:R-:W-:Y:S01]  /*3710*/  FFMA.RZ R20, R21, R17.reuse, R26.reuse ;  /* 0x0000001115147223 */ /* 0x180fe2000000c01a */
[C---:B------:R-:W-:Y:S02]  /*3720*/  ISETP.NE.AND P2, PT, R19.reuse, RZ, PT ;  /* 0x000000ff1300720c */ /* 0x040fe40003f45270 */
[----:B------:R-:W-:Y:S02]  /*3730*/  ISETP.NE.AND P1, PT, R19, RZ, PT ;  /* 0x000000ff1300720c */ /* 0x000fe40003f25270 */
[----:B------:R-:W-:Y:S01]  /*3740*/  LOP3.LUT R22, R20, 0x7fffff, RZ, 0xc0, !PT ;  /* 0x007fffff14167812 */ /* 0x000fe200078ec0ff */
[CCC-:B------:R-:W-:Y:S01]  /*3750*/  FFMA.RP R20, R21.reuse, R17.reuse, R26.reuse ;  /* 0x0000001115147223 */ /* 0x1c0fe2000000801a */
[----:B------:R-:W-:Y:S01]  /*3760*/  FFMA.RM R17, R21, R17, R26 ;  /* 0x0000001115117223 */ /* 0x000fe2000000401a */
[C---:B------:R-:W-:Y:S01]  /*3770*/  VIADD R21, R19.reuse, 0x20 ;  /* 0x0000002013157836 */ /* 0x040fe20000000000 */
[----:B------:R-:W-:Y:S02]  /*3780*/  LOP3.LUT R22, R22, 0x800000, RZ, 0xfc, !PT ;  /* 0x0080000016167812 */ /* 0x000fe400078efcff */
[----:B------:R-:W-:-:S02]  /*3790*/  IADD3 R19, PT, PT, -R19, RZ, RZ ;  /* 0x000000ff13137210 */ /* 0x000fc40007ffe1ff */
[----:B------:R-:W-:Y:S02]  /*37a0*/  SHF.L.U32 R21, R22, R21, RZ ;  /* 0x0000001516157219 */ /* 0x000fe400000006ff */
[----:B------:R-:W-:Y:S02]  /*37b0*/  FSETP.NEU.FTZ.AND P0, PT, R20, R17, PT ;  /* 0x000000111400720b */ /* 0x000fe40003f1d000 */
[----:B------:R-:W-:Y:S02]  /*37c0*/  SEL R17, R19, RZ, P2 ;  /* 0x000000ff13117207 */ /* 0x000fe40001000000 */
[----:B------:R-:W-:Y:S02]  /*37d0*/  ISETP.NE.AND P1, PT, R21, RZ, P1 ;  /* 0x000000ff1500720c */ /* 0x000fe40000f25270 */
[----:B------:R-:W-:Y:S02]  /*37e0*/  SHF.R.U32.HI R17, RZ, R17, R22 ;  /* 0x00000011ff117219 */ /* 0x000fe40000011616 */
[----:B------:R-:W-:-:S02]  /*37f0*/  PLOP3.LUT P0, PT, P0, P1, PT, 0xf8, 0x8f ;  /* 0x00000000008f781c */ /* 0x000fc40000703f70 */
[----:B------:R-:W-:Y:S02]  /*3800*/  SHF.R.U32.HI R20, RZ, 0x1, R17 ;  /* 0x00000001ff147819 */ /* 0x000fe40000011611 */
[----:B------:R-:W-:-:S04]  /*3810*/  SEL R19, RZ, 0x1, !P0 ;  /* 0x00000001ff137807 */ /* 0x000fc80004000000 */
[----:B------:R-:W-:-:S04]  /*3820*/  LOP3.LUT R22, R19, 0x1, R20, 0xf8, !PT ;  /* 0x0000000113167812 */ /* 0x000fc800078ef814 */
[----:B------:R-:W-:-:S04]  /*3830*/  LOP3.LUT R17, R22, R17, RZ, 0xc0, !PT ;  /* 0x0000001116117212 */ /* 0x000fc800078ec0ff */
[----:B------:R-:W-:-:S04]  /*3840*/  IADD3 R17, PT, PT, R20, R17, RZ ;  /* 0x0000001114117210 */ /* 0x000fc80007ffe0ff */
[----:B------:R-:W-:Y:S01]  /*3850*/  LOP3.LUT R12, R17, R12, RZ, 0xfc, !PT ;  /* 0x0000000c110c7212 */ /* 0x000fe200078efcff */
[----:B------:R-:W-:Y:S06]  /*3860*/  BRA `(.L_x_34) ;  /* 0x0000000000107947 */ /* 0x000fec0003800000 */
.L_x_33:
[----:B------:R-:W-:-:S04]  /*3870*/  LOP3.LUT R12, R12, 0x80000000, RZ, 0xc0, !PT ;  /* 0x800000000c0c7812 */ /* 0x000fc800078ec0ff */
[----:B------:R-:W-:Y:S01]  /*3880*/  LOP3.LUT R12, R12, 0x7f800000, RZ, 0xfc, !PT ;  /* 0x7f8000000c0c7812 */ /* 0x000fe200078efcff */
[----:B------:R-:W-:Y:S06]  /*3890*/  BRA `(.L_x_34) ;  /* 0x0000000000047947 */ /* 0x000fec0003800000 */
.L_x_32:
[----:B------:R-:W-:-:S07]  /*38a0*/  LEA R12, R23, R12, 0x17 ;  /* 0x0000000c170c7211 */ /* 0x000fce00078eb8ff */
.L_x_34:
[----:B------:R-:W-:Y:S05]  /*38b0*/  BSYNC.RECONVERGENT B2 ;  /* 0x0000000000027941 */ /* 0x000fea0003800200 */
.L_x_31:
[----:B------:R-:W-:Y:S05]  /*38c0*/  BRA `(.L_x_35) ;  /* 0x0000000000207947 */ /* 0x000fea0003800000 */
.L_x_30:
[----:B------:R-:W-:-:S04]  /*38d0*/  LOP3.LUT R12, R26, 0x80000000, R21, 0x48, !PT ;  /* 0x800000001a0c7812 */ /* 0x000fc800078e4815 */
[----:B------:R-:W-:Y:S01]  /*38e0*/  LOP3.LUT R12, R12, 0x7f800000, RZ, 0xfc, !PT ;  /* 0x7f8000000c0c7812 */ /* 0x000fe200078efcff */
[----:B------:R-:W-:Y:S06]  /*38f0*/  BRA `(.L_x_35) ;  /* 0x0000000000147947 */ /* 0x000fec0003800000 */
.L_x_29:
[----:B------:R-:W-:Y:S01]  /*3900*/  LOP3.LUT R12, R26, 0x80000000, R21, 0x48, !PT ;  /* 0x800000001a0c7812 */ /* 0x000fe200078e4815 */
[----:B------:R-:W-:Y:S06]  /*3910*/  BRA `(.L_x_35) ;  /* 0x00000000000c7947 */ /* 0x000fec0003800000 */
.L_x_28:
[----:B------:R-:W0:Y:S01]  /*3920*/  MUFU.RSQ R12, -QNAN ;  /* 0xffc00000000c7908 */ /* 0x000e220000001400 */
[----:B------:R-:W-:Y:S05]  /*3930*/  BRA `(.L_x_35) ;  /* 0x0000000000047947 */ /* 0x000fea0003800000 */
.L_x_27:
[----:B------:R-:W-:-:S07]  /*3940*/  FADD.FTZ R12, R17, R12 ;  /* 0x0000000c110c7221 */ /* 0x000fce0000010000 */
.L_x_35:
[----:B------:R-:W-:Y:S05]  /*3950*/  BSYNC.RECONVERGENT B1 ;  /* 0x0000000000017941 */ /* 0x000fea0003800200 */
.L_x_25:
[----:B------:R-:W-:-:S04]  /*3960*/  HFMA2 R19, -RZ, RZ, 0, 0 ;  /* 0x00000000ff137431 */ /* 0x000fc800000001ff */
[----:B0-----:R-:W-:Y:S05]  /*3970*/  RET.REL.NODEC R18 `(_Z8rand_devPfS_S_iii) ;  /* 0xffffffc412a07950 */ /* 0x001fea0003c3ffff */
.L_x_36:
[----:B------:R-:W-:-:S00]  /*3980*/  BRA `(.L_x_36) ;  /* 0xfffffffc00fc7947 */ /* 0x000fc0000383ffff */
[----:B------:R-:W-:-:S00]  /*3990*/  NOP ;  /* 0x0000000000007918 */ /* 0x000fc00000000000 */
        /* <DEDUP_REMOVED lines=14> */
.L_x_37:


//--------------------- .nv.global.init           --------------------------
	.section	.nv.global.init,"aw",@progbits
.nv.global.init:
	.type		$str,@object
	.size		$str,(.L_0 - $str)
$str:
        /*0000*/ 	.byte	0x4c, 0x65, 0x61, 0x72, 0x6e, 0x69, 0x6e, 0x67, 0x20, 0x72, 0x61, 0x74, 0x65, 0x73, 0x3a, 0x20
        /*0010*/ 	.byte	0x25, 0x2e, 0x37, 0x66, 0x20, 0x61, 0x6e, 0x64, 0x20, 0x25, 0x2e, 0x33, 0x66, 0x2d, 0x2d, 0x2d
        /*0020*/ 	.byte	0x57, 0x65, 0x69, 0x67, 0x68, 0x74, 0x73, 0x20, 0x6f, 0x66, 0x20, 0x62, 0x61, 0x74, 0x63, 0x68
        /*0030*/ 	.byte	0x20, 0x25, 0x64, 0x20, 0x61, 0x72, 0x65, 0x3a, 0x20, 0x25, 0x2e, 0x33, 0x66, 0x20, 0x26, 0x20
        /*0040*/ 	.byte	0x25, 0x2e, 0x33, 0x66, 0x2d, 0x2d, 0x2d, 0x65, 0x72, 0x72, 0x6f, 0x72, 0x20, 0x69, 0x73, 0x3a
        /*0050*/ 	.byte	0x20, 0x25, 0x2e, 0x33, 0x66, 0x0a, 0x00
.L_0:


//--------------------- .nv.shared.reserved.0     --------------------------
	.section	.nv.shared.reserved.0,"aw",@nobits
	.weak		__nv_reservedSMEM_offset_0_alias
	.size		__nv_reservedSMEM_offset_0_alias, 0, 64
	.other		__nv_reservedSMEM_offset_0_alias,@"STO_CUDA_RESERVED_SHARED STV_DEFAULT"
__nv_reservedSMEM_offset_0_alias:
	.zero		0
	.zero		64


//--------------------- .nv.constant0._Z8rand_devPfS_S_iii --------------------------
	.section	.nv.constant0._Z8rand_devPfS_S_iii,"a",@progbits
	.sectionflags	@""
	.align	4
.nv.constant0._Z8rand_devPfS_S_iii:
	.zero		932


//--------------------- SYMBOLS --------------------------

	.type		.nv.reservedSmem.offset0,@object
	.size		.nv.reservedSmem.offset0,0x4
	.type		vprintf,@function
